def matmul_kernel(
    a_ptr,
    b_ptr,
    c_ptr,
    M,
    N,
    K,
    stride_am,
    stride_ak,
    stride_bk,
    stride_bn,
    stride_cm,
    stride_cn,
    BLOCK_M: tl.constexpr,
    BLOCK_N: tl.constexpr,
    BLOCK_K: tl.constexpr,
    GROUP_M: tl.constexpr,
):
    pid = tl.program_id(axis=0)
    num_pid_m = tl.cdiv(M, BLOCK_M)
    num_pid_n = tl.cdiv(N, BLOCK_N)
    num_pid_in_group = GROUP_M * num_pid_n
    group_id = pid // num_pid_in_group
    first_pid_m = group_id * GROUP_M
    group_size_m = min(num_pid_m - first_pid_m, GROUP_M)
    pid_m = first_pid_m + ((pid % num_pid_in_group) % group_size_m)
    pid_n = (pid % num_pid_in_group) // group_size_m

    offs_am = (pid_m * BLOCK_M + tl.arange(0, BLOCK_M)) % M
    offs_bn = (pid_n * BLOCK_N + tl.arange(0, BLOCK_N)) % N
    offs_k = tl.arange(0, BLOCK_K)
    a_ptrs = a_ptr + offs_am[:, None] * stride_am + offs_k[None, :] * stride_ak
    b_ptrs = b_ptr + offs_k[:, None] * stride_bk + offs_bn[None, :] * stride_bn

    acc = tl.zeros((BLOCK_M, BLOCK_N), dtype=tl.float32)
    for kk in range(0, tl.cdiv(K, BLOCK_K)):
        a = tl.load(a_ptrs, mask=offs_k[None, :] < K - kk * BLOCK_K, other=0.0)
        b = tl.load(b_ptrs, mask=offs_k[:, None] < K - kk * BLOCK_K, other=0.0)
        acc = tl.dot(a, b, acc)
        a_ptrs += BLOCK_K * stride_ak
        b_ptrs += BLOCK_K * stride_bk

    c = acc.to(c_ptr.dtype.element_ty)
    offs_cm = pid_m * BLOCK_M + tl.arange(0, BLOCK_M)
    offs_cn = pid_n * BLOCK_N + tl.arange(0, BLOCK_N)
    c_ptrs = c_ptr + offs_cm[:, None] * stride_cm + offs_cn[None, :] * stride_cn
    mask = (offs_cm[:, None] < M) & (offs_cn[None, :] < N)
    tl.store(c_ptrs, c, mask=mask)

# config = {"BLOCK_K": 64, "BLOCK_M": 16, "BLOCK_N": 32, "GROUP_M": 8, "arch": "sm_100", "dtype": "bf16", "num_ctas": 1, "num_stages": 2, "num_warps": 2}
# arch = sm_100


// ===== COMPILED SASS (sm_100a) =====

	.target	sm_100a

	.elftype	@"ET_EXEC"


//--------------------- .note.nv.tkinfo           --------------------------
	.section	.note.nv.tkinfo,"",@"SHT_NOTE"
	.sectionflags	@"SHF_NOTE_NV_TKINFO"
	.tkinfo
        /*0018*/ 	.word	0x00000081
        /*0030*/ 	.string	""
        /*0030*/ 	.string	"ptxas-blackwell"
        /*0030*/ 	.string	"Cuda compilation tools, release 12.9, V12.9.86"
        /*0030*/ 	.string	"Build cuda_12.9.r12.9/compiler.36037853_0"
        /*0030*/ 	.string	"-v  -suppress-debug-info  -lineinfo  -arch sm_100a "



//--------------------- .note.nv.cuver            --------------------------
	.section	.note.nv.cuver,"",@"SHT_NOTE"
	.sectionflags	@"SHF_NOTE_NV_CUVER"
        /*0018*/ 	.short	0x0001
        /*001a*/ 	.short	0x0064
        /*001c*/ 	.short	0x0001
        /*001e*/ 	.short	0x0000
        /*0020*/ 	.short	0x0001
        /*0022*/ 	.short	0x0000


//--------------------- .nv.info                  --------------------------
	.section	.nv.info,"",@"SHT_CUDA_INFO"
	.align	4


	//----- nvinfo : EIATTR_REGCOUNT
	.align		4
        /*0000*/ 	.byte	0x04, 0x2f
        /*0002*/ 	.short	(.L_1 - .L_0)
	.align		4
.L_0:
        /*0004*/ 	.word	index@(matmul_kernel)
        /*0008*/ 	.word	0x000000a1


	//----- nvinfo : EIATTR_FRAME_SIZE
	.align		4
.L_1:
        /*000c*/ 	.byte	0x04, 0x11
        /*000e*/ 	.short	(.L_3 - .L_2)
	.align		4
.L_2:
        /*0010*/ 	.word	index@(matmul_kernel)
        /*0014*/ 	.word	0x00000000


	//----- nvinfo : EIATTR_MIN_STACK_SIZE
	.align		4
.L_3:
        /*0018*/ 	.byte	0x04, 0x12
        /*001a*/ 	.short	(.L_5 - .L_4)
	.align		4
.L_4:
        /*001c*/ 	.word	index@(matmul_kernel)
        /*0020*/ 	.word	0x00000000
.L_5:


//--------------------- .nv.info.matmul_kernel    --------------------------
	.section	.nv.info.matmul_kernel,"",@"SHT_CUDA_INFO"
	.sectionflags	@""
	.align	4


	//----- nvinfo : EIATTR_CUDA_API_VERSION
	.align		4
        /*0000*/ 	.byte	0x04, 0x37
        /*0002*/ 	.short	(.L_7 - .L_6)
.L_6:
        /*0004*/ 	.word	0x00000081


	//----- nvinfo : EIATTR_KPARAM_INFO
	.align		4
.L_7:
        /*0008*/ 	.byte	0x04, 0x17
        /*000a*/ 	.short	(.L_9 - .L_8)
.L_8:
        /*000c*/ 	.word	0x00000000
        /*0010*/ 	.short	0x000d
        /*0012*/ 	.short	0x0048
        /*0014*/ 	.byte	0x00, 0xf4, 0x21, 0x00


	//----- nvinfo : EIATTR_KPARAM_INFO
	.align		4
.L_9:
        /*0018*/ 	.byte	0x04, 0x17
        /*001a*/ 	.short	(.L_11 - .L_10)
.L_10:
        /*001c*/ 	.word	0x00000000
        /*0020*/ 	.short	0x000c
        /*0022*/ 	.short	0x0040
        /*0024*/ 	.byte	0x00, 0xf4, 0x21, 0x00


	//----- nvinfo : EIATTR_KPARAM_INFO
	.align		4
.L_11:
        /*0028*/ 	.byte	0x04, 0x17
        /*002a*/ 	.short	(.L_13 - .L_12)
.L_12:
        /*002c*/ 	.word	0x00000000
        /*0030*/ 	.short	0x000b
        /*0032*/ 	.short	0x0038
        /*0034*/ 	.byte	0x00, 0xf0, 0x11, 0x00


	//----- nvinfo : EIATTR_KPARAM_INFO
	.align		4
.L_13:
        /*0038*/ 	.byte	0x04, 0x17
        /*003a*/ 	.short	(.L_15 - .L_14)
.L_14:
        /*003c*/ 	.word	0x00000000
        /*0040*/ 	.short	0x000a
        /*0042*/ 	.short	0x0034
        /*0044*/ 	.byte	0x00, 0xf0, 0x11, 0x00


	//----- nvinfo : EIATTR_KPARAM_INFO
	.align		4
.L_15:
        /*0048*/ 	.byte	0x04, 0x17
        /*004a*/ 	.short	(.L_17 - .L_16)
.L_16:
        /*004c*/ 	.word	0x00000000
        /*0050*/ 	.short	0x0009
        /*0052*/ 	.short	0x0030
        /*0054*/ 	.byte	0x00, 0xf0, 0x11, 0x00


	//----- nvinfo : EIATTR_KPARAM_INFO
	.align		4
.L_17:
        /*0058*/ 	.byte	0x04, 0x17
        /*005a*/ 	.short	(.L_19 - .L_18)
.L_18:
        /*005c*/ 	.word	0x00000000
        /*0060*/ 	.short	0x0008
        /*0062*/ 	.short	0x002c
        /*0064*/ 	.byte	0x00, 0xf0, 0x11, 0x00


	//----- nvinfo : EIATTR_KPARAM_INFO
	.align		4
.L_19:
        /*0068*/ 	.byte	0x04, 0x17
        /*006a*/ 	.short	(.L_21 - .L_20)
.L_20:
        /*006c*/ 	.word	0x00000000
        /*0070*/ 	.short	0x0007
        /*0072*/ 	.short	0x0028
        /*0074*/ 	.byte	0x00, 0xf0, 0x11, 0x00


	//----- nvinfo : EIATTR_KPARAM_INFO
	.align		4
.L_21:
        /*0078*/ 	.byte	0x04, 0x17
        /*007a*/ 	.short	(.L_23 - .L_22)
.L_22:
        /*007c*/ 	.word	0x00000000
        /*0080*/ 	.short	0x0006
        /*0082*/ 	.short	0x0024
        /*0084*/ 	.byte	0x00, 0xf0, 0x11, 0x00


	//----- nvinfo : EIATTR_KPARAM_INFO
	.align		4
.L_23:
        /*0088*/ 	.byte	0x04, 0x17
        /*008a*/ 	.short	(.L_25 - .L_24)
.L_24:
        /*008c*/ 	.word	0x00000000
        /*0090*/ 	.short	0x0005
        /*0092*/ 	.short	0x0020
        /*0094*/ 	.byte	0x00, 0xf0, 0x11, 0x00


	//----- nvinfo : EIATTR_KPARAM_INFO
	.align		4
.L_25:
        /*0098*/ 	.byte	0x04, 0x17
        /*009a*/ 	.short	(.L_27 - .L_26)
.L_26:
        /*009c*/ 	.word	0x00000000
        /*00a0*/ 	.short	0x0004
        /*00a2*/ 	.short	0x001c
        /*00a4*/ 	.byte	0x00, 0xf0, 0x11, 0x00


	//----- nvinfo : EIATTR_KPARAM_INFO
	.align		4
.L_27:
        /*00a8*/ 	.byte	0x04, 0x17
        /*00aa*/ 	.short	(.L_29 - .L_28)
.L_28:
        /*00ac*/ 	.word	0x00000000
        /*00b0*/ 	.short	0x0003
        /*00b2*/ 	.short	0x0018
        /*00b4*/ 	.byte	0x00, 0xf0, 0x11, 0x00


	//----- nvinfo : EIATTR_KPARAM_INFO
	.align		4
.L_29:
        /*00b8*/ 	.byte	0x04, 0x17
        /*00ba*/ 	.short	(.L_31 - .L_30)
.L_30:
        /*00bc*/ 	.word	0x00000000
        /*00c0*/ 	.short	0x0002
        /*00c2*/ 	.short	0x0010
        /*00c4*/ 	.byte	0x00, 0xf4, 0x21, 0x00


	//----- nvinfo : EIATTR_KPARAM_INFO
	.align		4
.L_31:
        /*00c8*/ 	.byte	0x04, 0x17
        /*00ca*/ 	.short	(.L_33 - .L_32)
.L_32:
        /*00cc*/ 	.word	0x00000000
        /*00d0*/ 	.short	0x0001
        /*00d2*/ 	.short	0x0008
        /*00d4*/ 	.byte	0x00, 0xf4, 0x21, 0x00


	//----- nvinfo : EIATTR_KPARAM_INFO
	.align		4
.L_33:
        /*00d8*/ 	.byte	0x04, 0x17
        /*00da*/ 	.short	(.L_35 - .L_34)
.L_34:
        /*00dc*/ 	.word	0x00000000
        /*00e0*/ 	.short	0x0000
        /*00e2*/ 	.short	0x0000
        /*00e4*/ 	.byte	0x00, 0xf4, 0x21, 0x00


	//----- nvinfo : EIATTR_SPARSE_MMA_MASK
	.align		4
.L_35:
        /*00e8*/ 	.byte	0x03, 0x50
        /*00ea*/ 	.short	0x0000


	//----- nvinfo : EIATTR_MAXREG_COUNT
	.align		4
        /*00ec*/ 	.byte	0x03, 0x1b
        /*00ee*/ 	.short	0x00ff


	//----- nvinfo : EIATTR_NUM_BARRIERS
	.align		4
        /*00f0*/ 	.byte	0x02, 0x4c
        /*00f2*/ 	.byte	0x01
	.zero		1


	//----- nvinfo : EIATTR_VRC_CTA_INIT_COUNT
	.align		4
        /*00f4*/ 	.byte	0x02, 0x4a
	.zero		1
	.zero		1


	//----- nvinfo : EIATTR_EXIT_INSTR_OFFSETS
	.align		4
        /*00f8*/ 	.byte	0x04, 0x1c
        /*00fa*/ 	.short	(.L_37 - .L_36)


	//   ....[0]....
.L_36:
        /*00fc*/ 	.word	0x00004290


	//   ....[1]....
        /*0100*/ 	.word	0x000042c0


	//----- nvinfo : EIATTR_REQNTID
	.align		4
.L_37:
        /*0104*/ 	.byte	0x04, 0x10
        /*0106*/ 	.short	(.L_39 - .L_38)
.L_38:
        /*0108*/ 	.word	0x00000040
        /*010c*/ 	.word	0x00000001
        /*0110*/ 	.word	0x00000001


	//----- nvinfo : EIATTR_CBANK_PARAM_SIZE
	.align		4
.L_39:
        /*0114*/ 	.byte	0x03, 0x19
        /*0116*/ 	.short	0x0050


	//----- nvinfo : EIATTR_PARAM_CBANK
	.align		4
        /*0118*/ 	.byte	0x04, 0x0a
        /*011a*/ 	.short	(.L_41 - .L_40)
	.align		4
.L_40:
        /*011c*/ 	.word	index@(.nv.constant0.matmul_kernel)
        /*0120*/ 	.short	0x0380
        /*0122*/ 	.short	0x0050


	//----- nvinfo : EIATTR_SW_WAR
	.align		4
.L_41:
        /*0124*/ 	.byte	0x04, 0x36
        /*0126*/ 	.short	(.L_43 - .L_42)
.L_42:
        /*0128*/ 	.word	0x00000008
.L_43:


//--------------------- .nv.compat                --------------------------
	.section	.nv.compat,"",@"SHT_CUDA_COMPAT_INFO"
	.align	4
        /*0000*/ 	.byte	0x02, 0x02, 0x01, 0x00, 0x02, 0x05, 0x05, 0x00, 0x02, 0x03, 0x00, 0x00, 0x02, 0x06, 0x01, 0x00


//--------------------- .nv.callgraph             --------------------------
	.section	.nv.callgraph,"",@"SHT_CUDA_CALLGRAPH"
	.align	4
	.sectionentsize	8
	.align		4
        /*0000*/ 	.word	0x00000000
	.align		4
        /*0004*/ 	.word	0xffffffff
	.align		4
        /*0008*/ 	.word	0x00000000
	.align		4
        /*000c*/ 	.word	0xfffffffe
	.align		4
        /*0010*/ 	.word	0x00000000
	.align		4
        /*0014*/ 	.word	0xfffffffd
	.align		4
        /*0018*/ 	.word	0x00000000
	.align		4
        /*001c*/ 	.word	0xfffffffc


//--------------------- .text.matmul_kernel       --------------------------
	.section	.text.matmul_kernel,"ax",@progbits
	.align	128
        .global         matmul_kernel
        .type           matmul_kernel,@function
        .size           matmul_kernel,(.L_x_3 - matmul_kernel)
        .other          matmul_kernel,@"STO_CUDA_ENTRY STV_DEFAULT"
matmul_kernel:
.text.matmul_kernel:
[----:B------:R-:W0:Y:S08]  /*0000*/  LDC R1, c[0x0][0x37c] ;  /* 0x0000df00ff017b82 */ /* 0x000e300000000800 */
[----:B------:R-:W1:Y:S01]  /*0010*/  LDC.64 R22, c[0x0][0x398] ;  /* 0x0000e600ff167b82 */ /* 0x000e620000000a00 */
[----:B------:R-:W2:Y:S01]  /*0020*/  S2R R5, SR_CTAID.X ;  /* 0x0000000000057919 */ /* 0x000ea20000002500 */
[----:B------:R-:W-:Y:S01]  /*0030*/  UMOV UR4, 0x400 ;  /* 0x0000040000047882 */ /* 0x000fe20000000000 */
[----:B------:R-:W3:Y:S01]  /*0040*/  LDCU.64 UR6, c[0x0][0x358] ;  /* 0x00006b00ff0677ac */ /* 0x000ee20008000a00 */
[----:B------:R-:W4:Y:S04]  /*0050*/  S2R R15, SR_TID.X ;  /* 0x00000000000f7919 */ /* 0x000f280000002100 */
[----:B------:R-:W5:Y:S08]  /*0060*/  LDC R68, c[0x0][0x3a0] ;  /* 0x0000e800ff447b82 */ /* 0x000f700000000800 */
[----:B------:R-:W0:Y:S01]  /*0070*/  S2UR UR5, SR_CgaCtaId ;  /* 0x00000000000579c3 */ /* 0x000e220000008800 */
[----:B-1----:R-:W-:-:S05]  /*0080*/  VIADD R0, R23, 0x1f ;  /* 0x0000001f17007836 */ /* 0x002fca0000000000 */
[----:B------:R-:W-:Y:S01]  /*0090*/  SHF.R.S32.HI R3, RZ, 0x1f, R0 ;  /* 0x0000001fff037819 */ /* 0x000fe20000011400 */
[----:B-----5:R-:W-:-:S03]  /*00a0*/  VIADD R68, R68, 0x3f ;  /* 0x0000003f44447836 */ /* 0x020fc60000000000 */
[----:B------:R-:W-:Y:S02]  /*00b0*/  LEA.HI R3, R3, R0, RZ, 0x5 ;  /* 0x0000000003037211 */ /* 0x000fe400078f28ff */
[----:B--2---:R-:W-:Y:S02]  /*00c0*/  IABS R8, R5 ;  /* 0x0000000500087213 */ /* 0x004fe40000000000 */
[----:B------:R-:W-:Y:S02]  /*00d0*/  SHF.R.S32.HI R3, RZ, 0x5, R3 ;  /* 0x00000005ff037819 */ /* 0x000fe40000011403 */
[----:B----4-:R-:W-:Y:S01]  /*00e0*/  SHF.R.U32.HI R30, RZ, 0x4, R15 ;  /* 0x00000004ff1e7819 */ /* 0x010fe2000001160f */
[----:B0-----:R-:W-:Y:S02]  /*00f0*/  ULEA UR4, UR5, UR4, 0x18 ;  /* 0x0000000405047291 */ /* 0x001fe4000f8ec0ff */
[----:B------:R-:W-:Y:S01]  /*0100*/  IMAD.SHL.U32 R4, R3, 0x8, RZ ;  /* 0x0000000803047824 */ /* 0x000fe200078e00ff */
[----:B------:R-:W-:-:S04]  /*0110*/  SGXT.U32 R30, R30, 0x2 ;  /* 0x000000021e1e781a */ /* 0x000fc80000000000 */
[-C--:B------:R-:W-:Y:S02]  /*0120*/  IABS R7, R4.reuse ;  /* 0x0000000400077213 */ /* 0x080fe40000000000 */
[----:B------:R-:W-:Y:S02]  /*0130*/  IABS R10, R4 ;  /* 0x00000004000a7213 */ /* 0x000fe40000000000 */
[----:B------:R-:W0:Y:S08]  /*0140*/  I2F.RP R0, R7 ;  /* 0x0000000700007306 */ /* 0x000e300000209400 */
[----:B0-----:R-:W0:Y:S02]  /*0150*/  MUFU.RCP R0, R0 ;  /* 0x0000000000007308 */ /* 0x001e240000001000 */
[----:B0-----:R-:W-:-:S02]  /*0160*/  VIADD R2, R0, 0xffffffe ;  /* 0x0ffffffe00027836 */ /* 0x001fc40000000000 */
[----:B------:R-:W-:-:S04]  /*0170*/  IMAD.MOV R0, RZ, RZ, -R10 ;  /* 0x000000ffff007224 */ /* 0x000fc800078e0a0a */
[----:B------:R0:W1:Y:S02]  /*0180*/  F2I.FTZ.U32.TRUNC.NTZ R3, R2 ;  /* 0x0000000200037305 */ /* 0x000064000021f000 */
[----:B0-----:R-:W-:Y:S02]  /*0190*/  IMAD.MOV.U32 R2, RZ, RZ, RZ ;  /* 0x000000ffff027224 */ /* 0x001fe400078e00ff */
[----:B-1----:R-:W-:-:S04]  /*01a0*/  IMAD.MOV R6, RZ, RZ, -R3 ;  /* 0x000000ffff067224 */ /* 0x002fc800078e0a03 */
[----:B------:R-:W-:Y:S02]  /*01b0*/  IMAD R9, R6, R7, RZ ;  /* 0x0000000706097224 */ /* 0x000fe400078e02ff */
[----:B------:R-:W-:Y:S02]  /*01c0*/  IMAD.MOV.U32 R6, RZ, RZ, R8 ;  /* 0x000000ffff067224 */ /* 0x000fe400078e0008 */
[----:B------:R-:W-:-:S06]  /*01d0*/  IMAD.HI.U32 R3, R3, R9, R2 ;  /* 0x0000000903037227 */ /* 0x000fcc00078e0002 */
[----:B------:R-:W-:-:S04]  /*01e0*/  IMAD.HI.U32 R3, R3, R6, RZ ;  /* 0x0000000603037227 */ /* 0x000fc800078e00ff */
[----:B------:R-:W-:-:S05]  /*01f0*/  IMAD R0, R3, R0, R6 ;  /* 0x0000000003007224 */ /* 0x000fca00078e0206 */
[----:B------:R-:W-:-:S13]  /*0200*/  ISETP.GT.U32.AND P1, PT, R7, R0, PT ;  /* 0x000000000700720c */ /* 0x000fda0003f24070 */
[----:B------:R-:W-:Y:S02]  /*0210*/  @!P1 IMAD.IADD R0, R0, 0x1, -R7 ;  /* 0x0000000100009824 */ /* 0x000fe400078e0a07 */
[----:B------:R-:W-:Y:S01]  /*0220*/  @!P1 VIADD R3, R3, 0x1 ;  /* 0x0000000103039836 */ /* 0x000fe20000000000 */
[----:B------:R-:W-:Y:S02]  /*0230*/  ISETP.NE.AND P1, PT, R4, RZ, PT ;  /* 0x000000ff0400720c */ /* 0x000fe40003f25270 */
[----:B------:R-:W-:Y:S02]  /*0240*/  ISETP.GE.U32.AND P0, PT, R0, R7, PT ;  /* 0x000000070000720c */ /* 0x000fe40003f06070 */
[----:B------:R-:W-:-:S04]  /*0250*/  LOP3.LUT R0, R5, R4, RZ, 0x3c, !PT ;  /* 0x0000000405007212 */ /* 0x000fc800078e3cff */
[----:B------:R-:W-:Y:S01]  /*0260*/  ISETP.GE.AND P2, PT, R0, RZ, PT ;  /* 0x000000ff0000720c */ /* 0x000fe20003f46270 */
[----:B------:R-:W-:-:S06]  /*0270*/  VIADD R0, R22, 0xf ;  /* 0x0000000f16007836 */ /* 0x000fcc0000000000 */
[----:B------:R-:W-:-:S04]  /*0280*/  @P0 VIADD R3, R3, 0x1 ;  /* 0x0000000103030836 */ /* 0x000fc80000000000 */
[----:B------:R-:W-:Y:S01]  /*0290*/  IMAD.MOV.U32 R2, RZ, RZ, R3 ;  /* 0x000000ffff027224 */ /* 0x000fe200078e0003 */
[----:B------:R-:W-:-:S03]  /*02a0*/  SHF.R.S32.HI R3, RZ, 0x1f, R0 ;  /* 0x0000001fff037819 */ /* 0x000fc60000011400 */
[----:B------:R-:W-:Y:S01]  /*02b0*/  @!P2 IMAD.MOV R2, RZ, RZ, -R2 ;  /* 0x000000ffff02a224 */ /* 0x000fe200078e0a02 */
[----:B------:R-:W-:Y:S02]  /*02c0*/  @!P1 LOP3.LUT R2, RZ, R4, RZ, 0x33, !PT ;  /* 0x00000004ff029212 */ /* 0x000fe400078e33ff */
[----:B------:R-:W-:-:S03]  /*02d0*/  LEA.HI R3, R3, R0, RZ, 0x4 ;  /* 0x0000000003037211 */ /* 0x000fc600078f20ff */
[----:B------:R-:W-:Y:S02]  /*02e0*/  IMAD.SHL.U32 R6, R2, 0x8, RZ ;  /* 0x0000000802067824 */ /* 0x000fe400078e00ff */
[----:B------:R-:W-:-:S03]  /*02f0*/  IMAD.MOV R2, RZ, RZ, -R2 ;  /* 0x000000ffff027224 */ /* 0x000fc600078e0a02 */
[----:B------:R-:W-:Y:S01]  /*0300*/  LEA.HI.SX32 R3, R3, -R6, 0x1c ;  /* 0x8000000603037211 */ /* 0x000fe200078fe2ff */
[----:B------:R-:W-:-:S03]  /*0310*/  IMAD R4, R4, R2, R5 ;  /* 0x0000000204047224 */ /* 0x000fc600078e0205 */
[----:B------:R-:W-:Y:S02]  /*0320*/  VIMNMX R11, PT, PT, R3, 0x8, PT ;  /* 0x00000008030b7848 */ /* 0x000fe40003fe0100 */
[----:B------:R-:W-:Y:S02]  /*0330*/  IABS R9, R4 ;  /* 0x0000000400097213 */ /* 0x000fe40000000000 */
[----:B------:R-:W-:-:S04]  /*0340*/  IABS R7, R11 ;  /* 0x0000000b00077213 */ /* 0x000fc80000000000 */
[----:B------:R-:W0:Y:S08]  /*0350*/  I2F.RP R0, R7 ;  /* 0x0000000700007306 */ /* 0x000e300000209400 */
[----:B0-----:R-:W0:Y:S02]  /*0360*/  MUFU.RCP R0, R0 ;  /* 0x0000000000007308 */ /* 0x001e240000001000 */
[----:B0-----:R-:W-:-:S06]  /*0370*/  VIADD R3, R0, 0xffffffe ;  /* 0x0ffffffe00037836 */ /* 0x001fcc0000000000 */
[----:B------:R-:W0:Y:S02]  /*0380*/  F2I.FTZ.U32.TRUNC.NTZ R3, R3 ;  /* 0x0000000300037305 */ /* 0x000e24000021f000 */
[----:B0-----:R-:W-:-:S04]  /*0390*/  IMAD.MOV R8, RZ, RZ, -R3 ;  /* 0x000000ffff087224 */ /* 0x001fc800078e0a03 */
[----:B------:R-:W-:Y:S01]  /*03a0*/  IMAD.MOV.U32 R2, RZ, RZ, R8 ;  /* 0x000000ffff027224 */ /* 0x000fe200078e0008 */
[----:B------:R-:W-:-:S03]  /*03b0*/  IABS R8, R11 ;  /* 0x0000000b00087213 */ /* 0x000fc60000000000 */
[----:B------:R-:W-:Y:S02]  /*03c0*/  IMAD R5, R2, R7, RZ ;  /* 0x0000000702057224 */ /* 0x000fe400078e02ff */
[----:B------:R-:W-:Y:S02]  /*03d0*/  IMAD.MOV.U32 R2, RZ, RZ, RZ ;  /* 0x000000ffff027224 */ /* 0x000fe400078e00ff */
[----:B------:R-:W-:Y:S02]  /*03e0*/  IMAD.MOV R0, RZ, RZ, -R8 ;  /* 0x000000ffff007224 */ /* 0x000fe400078e0a08 */
[----:B------:R-:W-:Y:S01]  /*03f0*/  IMAD.HI.U32 R2, R3, R5, R2 ;  /* 0x0000000503027227 */ /* 0x000fe200078e0002 */
[----:B------:R-:W-:-:S05]  /*0400*/  LOP3.LUT R3, R15, 0xf, RZ, 0xc0, !PT ;  /* 0x0000000f0f037812 */ /* 0x000fca00078ec0ff */
        /* <DEDUP_REMOVED lines=8> */
[----:B------:R-:W-:-:S07]  /*0490*/  ISETP.GE.AND P2, PT, R0, RZ, PT ;  /* 0x000000ff0000720c */ /* 0x000fce0003f46270 */
[----:B------:R-:W-:Y:S01]  /*04a0*/  @P0 VIADD R2, R2, 0x1 ;  /* 0x0000000102020836 */ /* 0x000fe20000000000 */
[----:B------:R-:W-:-:S05]  /*04b0*/  ISETP.GT.AND P0, PT, R68, 0x3f, PT ;  /* 0x0000003f4400780c */ /* 0x000fca0003f04270 */
[----:B------:R-:W-:Y:S01]  /*04c0*/  @!P2 IMAD.MOV R2, RZ, RZ, -R2 ;  /* 0x000000ffff02a224 */ /* 0x000fe200078e0a02 */
[----:B------:R-:W-:-:S05]  /*04d0*/  @!P1 LOP3.LUT R2, RZ, R11, RZ, 0x33, !PT ;  /* 0x0000000bff029212 */ /* 0x000fca00078e33ff */
[----:B------:R-:W-:Y:S02]  /*04e0*/  IMAD.MOV R0, RZ, RZ, -R2 ;  /* 0x000000ffff007224 */ /* 0x000fe400078e0a02 */
[----:B------:R-:W-:Y:S01]  /*04f0*/  @!P0 IMAD.SHL.U32 R13, R15, 0x2, RZ ;  /* 0x000000020f0d8824 */ /* 0x000fe200078e00ff */
[----:B------:R-:W-:Y:S01]  /*0500*/  @!P0 CS2R R48, SRZ ;  /* 0x0000000000308805 */ /* 0x000fe2000001ff00 */
[----:B------:R-:W-:Y:S01]  /*0510*/  IMAD R0, R11, R0, R4 ;  /* 0x000000000b007224 */ /* 0x000fe200078e0204 */
[----:B------:R-:W-:Y:S01]  /*0520*/  @!P0 CS2R R50, SRZ ;  /* 0x0000000000328805 */ /* 0x000fe2000001ff00 */
[----:B------:R-:W-:Y:S02]  /*0530*/  IMAD.SHL.U32 R12, R2, 0x20, RZ ;  /* 0x00000020020c7824 */ /* 0x000fe400078e00ff */
[----:B------:R-:W-:-:S04]  /*0540*/  IMAD.IADD R0, R6, 0x1, R0 ;  /* 0x0000000106007824 */ /* 0x000fc800078e0200 */
[----:B------:R-:W-:Y:S01]  /*0550*/  IMAD R14, R0, 0x10, R3 ;  /* 0x00000010000e7824 */ /* 0x000fe200078e0203 */
[----:B---3--:R-:W-:Y:S06]  /*0560*/  @!P0 BRA `(.L_x_0) ;  /* 0x0000003400e48947 */ /* 0x008fec0003800000 */
[----:B------:R-:W-:Y:S01]  /*0570*/  IABS R13, R22 ;  /* 0x00000016000d7213 */ /* 0x000fe20000000000 */
[C---:B------:R-:W-:Y:S01]  /*0580*/  VIADD R16, R12.reuse, 0x1d ;  /* 0x0000001d0c107836 */ /* 0x040fe20000000000 */
[----:B------:R-:W-:Y:S01]  /*0590*/  IABS R2, R23 ;  /* 0x0000001700027213 */ /* 0x000fe20000000000 */
[C---:B------:R-:W-:Y:S01]  /*05a0*/  VIADD R17, R12.reuse, 0x1c ;  /* 0x0000001c0c117836 */ /* 0x040fe20000000000 */
[----:B------:R-:W0:Y:S01]  /*05b0*/  I2F.RP R3, R13 ;  /* 0x0000000d00037306 */ /* 0x000e220000209400 */
[----:B------:R-:W-:Y:S01]  /*05c0*/  IABS R10, R14 ;  /* 0x0000000e000a7213 */ /* 0x000fe20000000000 */
[----:B------:R-:W-:Y:S01]  /*05d0*/  VIADD R18, R12, 0x1b ;  /* 0x0000001b0c127836 */ /* 0x000fe20000000000 */
[----:B------:R-:W-:Y:S01]  /*05e0*/  ISETP.GE.AND P4, PT, R14, RZ, PT ;  /* 0x000000ff0e00720c */ /* 0x000fe20003f86270 */
[C---:B------:R-:W-:Y:S01]  /*05f0*/  VIADD R19, R12.reuse, 0x1a ;  /* 0x0000001a0c137836 */ /* 0x040fe20000000000 */
[----:B------:R-:W-:Y:S01]  /*0600*/  IABS R63, R12 ;  /* 0x0000000c003f7213 */ /* 0x000fe20000000000 */
[C---:B------:R-:W-:Y:S01]  /*0610*/  VIADD R20, R12.reuse, 0x18 ;  /* 0x000000180c147836 */ /* 0x040fe20000000000 */
[----:B------:R-:W-:Y:S01]  /*0620*/  IABS R11, R18 ;  /* 0x00000012000b7213 */ /* 0x000fe20000000000 */
[----:B------:R-:W1:Y:S01]  /*0630*/  I2F.RP R0, R2 ;  /* 0x0000000200007306 */ /* 0x000e620000209400 */
[C---:B------:R-:W-:Y:S01]  /*0640*/  VIADD R24, R12.reuse, 0x14 ;  /* 0x000000140c187836 */ /* 0x040fe20000000000 */
[----:B------:R-:W2:Y:S01]  /*0650*/  LDC.64 R86, c[0x0][0x388] ;  /* 0x0000e200ff567b82 */ /* 0x000ea20000000a00 */
[C---:B------:R-:W-:Y:S01]  /*0660*/  VIADD R26, R12.reuse, 0xe ;  /* 0x0000000e0c1a7836 */ /* 0x040fe20000000000 */
[----:B------:R-:W3:Y:S01]  /*0670*/  LDCU UR5, c[0x0][0x3a4] ;  /* 0x00007480ff0577ac */ /* 0x000ee20008000800 */
[C---:B------:R-:W-:Y:S01]  /*0680*/  VIADD R28, R12.reuse, 0x9 ;  /* 0x000000090c1c7836 */ /* 0x040fe20000000000 */
[----:B------:R-:W-:Y:S01]  /*0690*/  IABS R21, R24 ;  /* 0x0000001800157213 */ /* 0x000fe20000000000 */
[C---:B------:R-:W-:Y:S01]  /*06a0*/  VIADD R32, R12.reuse, 0x7 ;  /* 0x000000070c207836 */ /* 0x040fe20000000000 */
[----:B0-----:R-:W0:Y:S01]  /*06b0*/  MUFU.RCP R3, R3 ;  /* 0x0000000300037308 */ /* 0x001e220000001000 */
[----:B------:R-:W-:Y:S01]  /*06c0*/  IABS R35, R26 ;  /* 0x0000001a00237213 */ /* 0x000fe20000000000 */
[C---:B------:R-:W-:Y:S01]  /*06d0*/  VIADD R34, R12.reuse, 0x6 ;  /* 0x000000060c227836 */ /* 0x040fe20000000000 */
[----:B------:R-:W-:Y:S01]  /*06e0*/  IABS R45, R28 ;  /* 0x0000001c002d7213 */ /* 0x000fe20000000000 */
[C---:B------:R-:W-:Y:S01]  /*06f0*/  VIADD R38, R12.reuse, 0x4 ;  /* 0x000000040c267836 */ /* 0x040fe20000000000 */
[----:B------:R-:W-:Y:S01]  /*0700*/  IABS R49, R32 ;  /* 0x0000002000317213 */ /* 0x000fe20000000000 */
[C---:B------:R-:W-:Y:S01]  /*0710*/  VIADD R36, R12.reuse, 0x5 ;  /* 0x000000050c247836 */ /* 0x040fe20000000000 */
[----:B------:R-:W-:Y:S01]  /*0720*/  IABS R51, R34 ;  /* 0x0000002200337213 */ /* 0x000fe20000000000 */
[----:B-1----:R-:W1:Y:S01]  /*0730*/  MUFU.RCP R0, R0 ;  /* 0x0000000000007308 */ /* 0x002e620000001000 */
[----:B------:R-:W-:Y:S01]  /*0740*/  IABS R55, R38 ;  /* 0x0000002600377213 */ /* 0x000fe20000000000 */
[----:B------:R-:W-:Y:S01]  /*0750*/  VIADD R40, R12, 0x1 ;  /* 0x000000010c287836 */ /* 0x000fe20000000000 */
[----:B------:R-:W-:-:S02]  /*0760*/  IABS R53, R36 ;  /* 0x0000002400357213 */ /* 0x000fc40000000000 */
[----:B------:R-:W-:Y:S02]  /*0770*/  CS2R R64, SRZ ;  /* 0x0000000000407805 */ /* 0x000fe4000001ff00 */
[----:B------:R-:W-:Y:S02]  /*0780*/  CS2R R66, SRZ ;  /* 0x0000000000427805 */ /* 0x000fe4000001ff00 */
[----:B------:R-:W-:Y:S01]  /*0790*/  IABS R61, R40 ;  /* 0x00000028003d7213 */ /* 0x000fe20000000000 */
[----:B0-----:R-:W-:-:S04]  /*07a0*/  VIADD R6, R3, 0xffffffe ;  /* 0x0ffffffe03067836 */ /* 0x001fc80000000000 */
[----:B------:R0:W4:Y:S01]  /*07b0*/  F2I.FTZ.U32.TRUNC.NTZ R7, R6 ;  /* 0x0000000600077305 */ /* 0x000122000021f000 */
[----:B-1----:R-:W-:-:S07]  /*07c0*/  VIADD R4, R0, 0xffffffe ;  /* 0x0ffffffe00047836 */ /* 0x002fce0000000000 */
[----:B------:R1:W5:Y:S01]  /*07d0*/  F2I.FTZ.U32.TRUNC.NTZ R5, R4 ;  /* 0x0000000400057305 */ /* 0x000362000021f000 */
[----:B0-----:R-:W-:Y:S02]  /*07e0*/  IMAD.MOV.U32 R6, RZ, RZ, RZ ;  /* 0x000000ffff067224 */ /* 0x001fe400078e00ff */
[--C-:B----4-:R-:W-:Y:S02]  /*07f0*/  IMAD.MOV R8, RZ, RZ, -R7.reuse ;  /* 0x000000ffff087224 */ /* 0x110fe400078e0a07 */
[----:B-1----:R-:W-:Y:S02]  /*0800*/  IMAD.MOV.U32 R4, RZ, RZ, RZ ;  /* 0x000000ffff047224 */ /* 0x002fe400078e00ff */
[----:B------:R-:W-:Y:S02]  /*0810*/  IMAD R9, R8, R13, RZ ;  /* 0x0000000d08097224 */ /* 0x000fe400078e02ff */
[----:B------:R-:W-:Y:S02]  /*0820*/  IMAD.MOV.U32 R8, RZ, RZ, R10 ;  /* 0x000000ffff087224 */ /* 0x000fe400078e000a */
[----:B------:R-:W-:Y:S01]  /*0830*/  IMAD.HI.U32 R7, R7, R9, R6 ;  /* 0x0000000907077227 */ /* 0x000fe200078e0006 */
[----:B------:R-:W-:-:S03]  /*0840*/  IABS R9, R16 ;  /* 0x0000001000097213 */ /* 0x000fc60000000000 */
[----:B-----5:R-:W-:Y:S02]  /*0850*/  IMAD.MOV R3, RZ, RZ, -R5 ;  /* 0x000000ffff037224 */ /* 0x020fe400078e0a05 */
[----:B------:R-:W-:-:S04]  /*0860*/  IMAD.HI.U32 R7, R7, R8, RZ ;  /* 0x0000000807077227 */ /* 0x000fc800078e00ff */
[----:B------:R-:W-:Y:S02]  /*0870*/  VIADD R10, R12, 0x1f ;  /* 0x0000001f0c0a7836 */ /* 0x000fe40000000000 */
[----:B------:R-:W-:Y:S02]  /*0880*/  IMAD R3, R3, R2, RZ ;  /* 0x0000000203037224 */ /* 0x000fe400078e02ff */
[----:B------:R-:W-:Y:S01]  /*0890*/  IMAD.MOV R7, RZ, RZ, -R7 ;  /* 0x000000ffff077224 */ /* 0x000fe200078e0a07 */
[----:B------:R-:W-:Y:S01]  /*08a0*/  IABS R0, R10 ;  /* 0x0000000a00007213 */ /* 0x000fe20000000000 */
[----:B------:R-:W-:Y:S01]  /*08b0*/  IMAD.HI.U32 R3, R5, R3, R4 ;  /* 0x0000000305037227 */ /* 0x000fe200078e0004 */
[----:B------:R-:W-:Y:S02]  /*08c0*/  ISETP.GE.AND P1, PT, R10, RZ, PT ;  /* 0x000000ff0a00720c */ /* 0x000fe40003f26270 */
[----:B------:R-:W-:Y:S01]  /*08d0*/  IABS R10, R17 ;  /* 0x00000011000a7213 */ /* 0x000fe20000000000 */
[----:B------:R-:W-:-:S02]  /*08e0*/  IMAD R8, R13, R7, R8 ;  /* 0x000000070d087224 */ /* 0x000fc400078e0208 */
[----:B------:R-:W-:Y:S02]  /*08f0*/  IMAD.MOV.U32 R4, RZ, RZ, R0 ;  /* 0x000000ffff047224 */ /* 0x000fe400078e0000 */
[----:B------:R-:W-:Y:S01]  /*0900*/  VIADD R7, R12, 0x1e ;  /* 0x0000001e0c077836 */ /* 0x000fe20000000000 */
[----:B------:R-:W-:Y:S01]  /*0910*/  ISETP.GT.U32.AND P0, PT, R13, R8, PT ;  /* 0x000000080d00720c */ /* 0x000fe20003f04070 */
[----:B------:R-:W-:-:S03]  /*0920*/  IMAD.HI.U32 R0, R3, R4, RZ ;  /* 0x0000000403007227 */ /* 0x000fc600078e00ff */
[----:B------:R-:W-:Y:S01]  /*0930*/  IABS R6, R7 ;  /* 0x0000000700067213 */ /* 0x000fe20000000000 */
[----:B------:R-:W-:Y:S01]  /*0940*/  IMAD.MOV R5, RZ, RZ, -R0 ;  /* 0x000000ffff057224 */ /* 0x000fe200078e0a00 */
[----:B------:R-:W-:-:S03]  /*0950*/  ISETP.GE.AND P2, PT, R7, RZ, PT ;  /* 0x000000ff0700720c */ /* 0x000fc60003f46270 */
[----:B------:R-:W-:-:S04]  /*0960*/  IMAD.HI.U32 R0, R3, R6, RZ ;  /* 0x0000000603007227 */ /* 0x000fc800078e00ff */
[----:B------:R-:W-:Y:S02]  /*0970*/  IMAD R4, R2, R5, R4 ;  /* 0x0000000502047224 */ /* 0x000fe400078e0204 */
[----:B------:R-:W-:Y:S02]  /*0980*/  IMAD.MOV R7, RZ, RZ, -R0 ;  /* 0x000000ffff077224 */ /* 0x000fe400078e0a00 */
[----:B------:R-:W-:Y:S01]  /*0990*/  @!P0 IMAD.IADD R8, R8, 0x1, -R13 ;  /* 0x0000000108088824 */ /* 0x000fe200078e0a0d */
[C---:B------:R-:W-:Y:S01]  /*09a0*/  ISETP.GT.U32.AND P0, PT, R2.reuse, R4, PT ;  /* 0x000000040200720c */ /* 0x040fe20003f04070 */
[C---:B------:R-:W-:Y:S02]  /*09b0*/  IMAD R6, R2.reuse, R7, R6 ;  /* 0x0000000702067224 */ /* 0x040fe400078e0206 */
[----:B------:R-:W-:Y:S01]  /*09c0*/  IMAD.HI.U32 R5, R3, R9, RZ ;  /* 0x0000000903057227 */ /* 0x000fe200078e00ff */
[----:B------:R-:W-:Y:S02]  /*09d0*/  ISETP.GT.U32.AND P3, PT, R13, R8, PT ;  /* 0x000000080d00720c */ /* 0x000fe40003f64070 */
[----:B------:R-:W-:Y:S01]  /*09e0*/  ISETP.GT.U32.AND P5, PT, R2, R6, PT ;  /* 0x000000060200720c */ /* 0x000fe20003fa4070 */
[----:B------:R-:W-:-:S02]  /*09f0*/  IMAD.MOV R5, RZ, RZ, -R5 ;  /* 0x000000ffff057224 */ /* 0x000fc400078e0a05 */
[----:B------:R-:W-:-:S04]  /*0a00*/  IMAD.HI.U32 R0, R3, R10, RZ ;  /* 0x0000000a03007227 */ /* 0x000fc800078e00ff */
[--C-:B------:R-:W-:Y:S02]  /*0a10*/  @!P0 IMAD.IADD R4, R4, 0x1, -R2.reuse ;  /* 0x0000000104048824 */ /* 0x100fe400078e0a02 */
[----:B------:R-:W-:Y:S02]  /*0a20*/  IMAD R5, R2, R5, R9 ;  /* 0x0000000502057224 */ /* 0x000fe400078e0209 */
[----:B------:R-:W-:Y:S01]  /*0a30*/  @!P3 IMAD.IADD R8, R8, 0x1, -R13 ;  /* 0x000000010808b824 */ /* 0x000fe200078e0a0d */
[C---:B------:R-:W-:Y:S01]  /*0a40*/  ISETP.GT.U32.AND P0, PT, R2.reuse, R4, PT ;  /* 0x000000040200720c */ /* 0x040fe20003f04070 */
[----:B------:R-:W-:Y:S01]  /*0a50*/  IMAD.HI.U32 R7, R3, R11, RZ ;  /* 0x0000000b03077227 */ /* 0x000fe200078e00ff */
[----:B------:R-:W-:Y:S02]  /*0a60*/  ISETP.GT.U32.AND P6, PT, R2, R5, PT ;  /* 0x000000050200720c */ /* 0x000fe40003fc4070 */
[----:B------:R-:W-:Y:S01]  /*0a70*/  IABS R13, R19 ;  /* 0x00000013000d7213 */ /* 0x000fe20000000000 */
[----:B------:R-:W-:Y:S01]  /*0a80*/  @!P5 IMAD.IADD R6, R6, 0x1, -R2 ;  /* 0x000000010606d824 */ /* 0x000fe200078e0a02 */
[----:B------:R-:W-:Y:S01]  /*0a90*/  ISETP.NE.AND P3, PT, R22, RZ, PT ;  /* 0x000000ff1600720c */ /* 0x000fe20003f65270 */
[----:B------:R-:W-:-:S02]  /*0aa0*/  IMAD.MOV R9, RZ, RZ, -R0 ;  /* 0x000000ffff097224 */ /* 0x000fc400078e0a00 */
[----:B------:R-:W-:Y:S01]  /*0ab0*/  IMAD.MOV.U32 R0, RZ, RZ, R8 ;  /* 0x000000ffff007224 */ /* 0x000fe200078e0008 */
[C---:B------:R-:W-:Y:S01]  /*0ac0*/  ISETP.GT.U32.AND P5, PT, R2.reuse, R6, PT ;  /* 0x000000060200720c */ /* 0x040fe20003fa4070 */
[----:B------:R-:W-:Y:S02]  /*0ad0*/  IMAD.MOV R8, RZ, RZ, -R7 ;  /* 0x000000ffff087224 */ /* 0x000fe400078e0a07 */
[----:B------:R-:W-:Y:S02]  /*0ae0*/  IMAD R7, R2, R9, R10 ;  /* 0x0000000902077224 */ /* 0x000fe400078e020a */
[----:B------:R-:W-:-:S04]  /*0af0*/  IMAD.HI.U32 R9, R3, R13, RZ ;  /* 0x0000000d03097227 */ /* 0x000fc800078e00ff */
[----:B------:R-:W-:Y:S01]  /*0b00*/  @!P4 IMAD.MOV R0, RZ, RZ, -R0 ;  /* 0x000000ffff00c224 */ /* 0x000fe200078e0a00 */
[----:B------:R-:W-:Y:S01]  /*0b10*/  ISETP.GE.AND P4, PT, R16, RZ, PT ;  /* 0x000000ff1000720c */ /* 0x000fe20003f86270 */
[----:B------:R-:W-:Y:S01]  /*0b20*/  IMAD.MOV R9, RZ, RZ, -R9 ;  /* 0x000000ffff097224 */ /* 0x000fe200078e0a09 */
[----:B------:R-:W-:Y:S01]  /*0b30*/  @!P3 LOP3.LUT R0, RZ, R22, RZ, 0x33, !PT ;  /* 0x00000016ff00b212 */ /* 0x000fe200078e33ff */
[----:B------:R-:W-:Y:S02]  /*0b40*/  VIADD R16, R12, 0x19 ;  /* 0x000000190c107836 */ /* 0x000fe40000000000 */
[----:B------:R-:W-:Y:S02]  /*0b50*/  IMAD R8, R2, R8, R11 ;  /* 0x0000000802087224 */ /* 0x000fe400078e020b */
[--C-:B------:R-:W-:Y:S01]  /*0b60*/  @!P0 IMAD.IADD R4, R4, 0x1, -R2.reuse ;  /* 0x0000000104048824 */ /* 0x100fe200078e0a02 */
[----:B------:R-:W-:Y:S01]  /*0b70*/  IABS R11, R16 ;  /* 0x00000010000b7213 */ /* 0x000fe20000000000 */
[----:B------:R-:W-:Y:S01]  /*0b80*/  @!P6 IMAD.IADD R5, R5, 0x1, -R2 ;  /* 0x000000010505e824 */ /* 0x000fe200078e0a02 */
[C---:B------:R-:W-:Y:S01]  /*0b90*/  ISETP.GT.U32.AND P6, PT, R2.reuse, R7, PT ;  /* 0x000000070200720c */ /* 0x040fe20003fc4070 */
[C---:B------:R-:W-:Y:S01]  /*0ba0*/  IMAD R9, R2.reuse, R9, R13 ;  /* 0x0000000902097224 */ /* 0x040fe200078e020d */
[----:B------:R-:W-:Y:S01]  /*0bb0*/  IABS R13, R20 ;  /* 0x00000014000d7213 */ /* 0x000fe20000000000 */
[----:B------:R-:W-:Y:S01]  /*0bc0*/  @!P1 IMAD.MOV R4, RZ, RZ, -R4 ;  /* 0x000000ffff049224 */ /* 0x000fe200078e0a04 */
[----:B------:R-:W-:Y:S01]  /*0bd0*/  ISETP.GT.U32.AND P1, PT, R2, R8, PT ;  /* 0x000000080200720c */ /* 0x000fe20003f24070 */
[----:B------:R-:W-:Y:S01]  /*0be0*/  @!P5 IMAD.IADD R6, R6, 0x1, -R2 ;  /* 0x000000010606d824 */ /* 0x000fe200078e0a02 */
[C---:B------:R-:W-:Y:S01]  /*0bf0*/  ISETP.GT.U32.AND P5, PT, R2.reuse, R9, PT ;  /* 0x000000090200720c */ /* 0x040fe20003fa4070 */
[----:B------:R-:W-:Y:S01]  /*0c00*/  IMAD.HI.U32 R10, R3, R11, RZ ;  /* 0x0000000b030a7227 */ /* 0x000fe200078e00ff */
[----:B------:R-:W-:-:S02]  /*0c10*/  ISETP.GT.U32.AND P3, PT, R2, R5, PT ;  /* 0x000000050200720c */ /* 0x000fc40003f64070 */
[----:B------:R-:W-:Y:S01]  /*0c20*/  ISETP.GE.AND P0, PT, R17, RZ, PT ;  /* 0x000000ff1100720c */ /* 0x000fe20003f06270 */
[----:B------:R-:W-:Y:S02]  /*0c30*/  IMAD.MOV R10, RZ, RZ, -R10 ;  /* 0x000000ffff0a7224 */ /* 0x000fe400078e0a0a */
[--C-:B------:R-:W-:Y:S01]  /*0c40*/  @!P6 IMAD.IADD R7, R7, 0x1, -R2.reuse ;  /* 0x000000010707e824 */ /* 0x100fe200078e0a02 */
[----:B------:R-:W-:Y:S01]  /*0c50*/  ISETP.GE.AND P6, PT, R19, RZ, PT ;  /* 0x000000ff1300720c */ /* 0x000fe20003fc6270 */
[----:B------:R-:W-:Y:S02]  /*0c60*/  IMAD R10, R2, R10, R11 ;  /* 0x0000000a020a7224 */ /* 0x000fe400078e020b */
[----:B------:R-:W-:Y:S02]  /*0c70*/  VIADD R19, R12, 0x17 ;  /* 0x000000170c137836 */ /* 0x000fe40000000000 */
[----:B------:R-:W-:Y:S01]  /*0c80*/  @!P1 IMAD.IADD R8, R8, 0x1, -R2 ;  /* 0x0000000108089824 */ /* 0x000fe200078e0a02 */
[----:B------:R-:W-:Y:S01]  /*0c90*/  ISETP.GT.U32.AND P1, PT, R2, R7, PT ;  /* 0x000000070200720c */ /* 0x000fe20003f24070 */
[----:B------:R-:W-:Y:S01]  /*0ca0*/  IMAD.HI.U32 R11, R3, R13, RZ ;  /* 0x0000000d030b7227 */ /* 0x000fe200078e00ff */
[----:B------:R-:W-:-:S03]  /*0cb0*/  IABS R17, R19 ;  /* 0x0000001300117213 */ /* 0x000fc60000000000 */
[----:B------:R-:W-:Y:S01]  /*0cc0*/  @!P5 IMAD.IADD R9, R9, 0x1, -R2 ;  /* 0x000000010909d824 */ /* 0x000fe200078e0a02 */
[C---:B------:R-:W-:Y:S01]  /*0cd0*/  ISETP.GT.U32.AND P5, PT, R2.reuse, R8, PT ;  /* 0x000000080200720c */ /* 0x040fe20003fa4070 */
[----:B------:R-:W-:Y:S02]  /*0ce0*/  IMAD.MOV R11, RZ, RZ, -R11 ;  /* 0x000000ffff0b7224 */ /* 0x000fe400078e0a0b */
[----:B------:R-:W-:Y:S01]  /*0cf0*/  @!P2 IMAD.MOV R6, RZ, RZ, -R6 ;  /* 0x000000ffff06a224 */ /* 0x000fe200078e0a06 */
[----:B------:R-:W-:Y:S01]  /*0d00*/  ISETP.GT.U32.AND P2, PT, R2, R9, PT ;  /* 0x000000090200720c */ /* 0x000fe20003f44070 */
[----:B------:R-:W-:Y:S01]  /*0d10*/  @!P3 IMAD.IADD R5, R5, 0x1, -R2 ;  /* 0x000000010505b824 */ /* 0x000fe200078e0a02 */
[----:B------:R-:W-:Y:S01]  /*0d20*/  ISETP.GE.AND P3, PT, R18, RZ, PT ;  /* 0x000000ff1200720c */ /* 0x000fe20003f66270 */
[----:B------:R-:W-:Y:S02]  /*0d30*/  IMAD R11, R2, R11, R13 ;  /* 0x0000000b020b7224 */ /* 0x000fe400078e020d */
[----:B------:R-:W-:-:S04]  /*0d40*/  IMAD.HI.U32 R13, R3, R17, RZ ;  /* 0x00000011030d7227 */ /* 0x000fc800078e00ff */
[----:B------:R-:W-:Y:S02]  /*0d50*/  IMAD.MOV R13, RZ, RZ, -R13 ;  /* 0x000000ffff0d7224 */ /* 0x000fe400078e0a0d */
[--C-:B------:R-:W-:Y:S01]  /*0d60*/  @!P5 IMAD.IADD R8, R8, 0x1, -R2.reuse ;  /* 0x000000010808d824 */ /* 0x100fe200078e0a02 */
[----:B------:R-:W-:Y:S01]  /*0d70*/  ISETP.GE.AND P5, PT, R20, RZ, PT ;  /* 0x000000ff1400720c */ /* 0x000fe20003fa6270 */
[C---:B------:R-:W-:Y:S02]  /*0d80*/  IMAD R13, R2.reuse, R13, R17 ;  /* 0x0000000d020d7224 */ /* 0x040fe400078e0211 */
[----:B------:R-:W-:Y:S01]  /*0d90*/  @!P2 IMAD.IADD R9, R9, 0x1, -R2 ;  /* 0x000000010909a824 */ /* 0x000fe200078e0a02 */
[C---:B------:R-:W-:Y:S01]  /*0da0*/  ISETP.GT.U32.AND P2, PT, R2.reuse, R11, PT ;  /* 0x0000000b0200720c */ /* 0x040fe20003f44070 */
[----:B------:R-:W-:Y:S01]  /*0db0*/  @!P3 IMAD.MOV R8, RZ, RZ, -R8 ;  /* 0x000000ffff08b224 */ /* 0x000fe200078e0a08 */
[----:B------:R-:W-:Y:S01]  /*0dc0*/  ISETP.GT.U32.AND P3, PT, R2, R13, PT ;  /* 0x0000000d0200720c */ /* 0x000fe20003f64070 */
[----:B------:R-:W-:-:S02]  /*0dd0*/  VIADD R22, R12, 0x16 ;  /* 0x000000160c167836 */ /* 0x000fc40000000000 */
[----:B------:R-:W-:Y:S01]  /*0de0*/  @!P1 IMAD.IADD R7, R7, 0x1, -R2 ;  /* 0x0000000107079824 */ /* 0x000fe200078e0a02 */
[----:B------:R-:W-:Y:S01]  /*0df0*/  ISETP.GE.AND P1, PT, R16, RZ, PT ;  /* 0x000000ff1000720c */ /* 0x000fe20003f26270 */
[----:B------:R-:W-:Y:S01]  /*0e00*/  @!P4 IMAD.MOV R5, RZ, RZ, -R5 ;  /* 0x000000ffff05c224 */ /* 0x000fe200078e0a05 */
[----:B------:R-:W-:Y:S01]  /*0e10*/  IABS R18, R22 ;  /* 0x0000001600127213 */ /* 0x000fe20000000000 */
[----:B------:R-:W-:Y:S01]  /*0e20*/  VIADD R20, R12, 0x15 ;  /* 0x000000150c147836 */ /* 0x000fe20000000000 */
[----:B------:R-:W-:Y:S01]  /*0e30*/  ISETP.GT.U32.AND P4, PT, R2, R10, PT ;  /* 0x0000000a0200720c */ /* 0x000fe20003f84070 */
[----:B------:R-:W-:Y:S02]  /*0e40*/  @!P6 IMAD.MOV R9, RZ, RZ, -R9 ;  /* 0x000000ffff09e224 */ /* 0x000fe400078e0a09 */
[----:B------:R-:W-:-:S04]  /*0e50*/  IMAD.HI.U32 R16, R3, R18, RZ ;  /* 0x0000001203107227 */ /* 0x000fc800078e00ff */
[--C-:B------:R-:W-:Y:S02]  /*0e60*/  @!P2 IMAD.IADD R11, R11, 0x1, -R2.reuse ;  /* 0x000000010b0ba824 */ /* 0x100fe400078e0a02 */
[----:B------:R-:W-:Y:S02]  /*0e70*/  @!P3 IMAD.IADD R13, R13, 0x1, -R2 ;  /* 0x000000010d0db824 */ /* 0x000fe400078e0a02 */
[----:B------:R-:W-:Y:S01]  /*0e80*/  IMAD.MOV R17, RZ, RZ, -R16 ;  /* 0x000000ffff117224 */ /* 0x000fe200078e0a10 */
[----:B------:R-:W-:Y:S01]  /*0e90*/  ISETP.GT.U32.AND P2, PT, R2, R11, PT ;  /* 0x0000000b0200720c */ /* 0x000fe20003f44070 */
[----:B------:R-:W-:Y:S01]  /*0ea0*/  @!P4 IMAD.IADD R10, R10, 0x1, -R2 ;  /* 0x000000010a0ac824 */ /* 0x000fe200078e0a02 */
[C---:B------:R-:W-:Y:S01]  /*0eb0*/  ISETP.GT.U32.AND P3, PT, R2.reuse, R13, PT ;  /* 0x0000000d0200720c */ /* 0x040fe20003f64070 */
[----:B------:R-:W-:Y:S01]  /*0ec0*/  IMAD R17, R2, R17, R18 ;  /* 0x0000001102117224 */ /* 0x000fe200078e0212 */
[----:B------:R-:W-:Y:S01]  /*0ed0*/  ISETP.GE.AND P4, PT, R19, RZ, PT ;  /* 0x000000ff1300720c */ /* 0x000fe20003f86270 */
[----:B------:R-:W-:Y:S01]  /*0ee0*/  IMAD.HI.U32 R18, R3, R21, RZ ;  /* 0x0000001503127227 */ /* 0x000fe200078e00ff */
[----:B------:R-:W-:-:S02]  /*0ef0*/  IABS R19, R20 ;  /* 0x0000001400137213 */ /* 0x000fc40000000000 */
[----:B------:R-:W-:Y:S01]  /*0f00*/  ISETP.GT.U32.AND P6, PT, R2, R17, PT ;  /* 0x000000110200720c */ /* 0x000fe20003fc4070 */
[----:B------:R-:W-:Y:S02]  /*0f10*/  IMAD.MOV R18, RZ, RZ, -R18 ;  /* 0x000000ffff127224 */ /* 0x000fe400078e0a12 */
[----:B------:R-:W-:-:S04]  /*0f20*/  IMAD.HI.U32 R16, R3, R19, RZ ;  /* 0x0000001303107227 */ /* 0x000fc800078e00ff */
[----:B------:R-:W-:Y:S02]  /*0f30*/  IMAD R21, R2, R18, R21 ;  /* 0x0000001202157224 */ /* 0x000fe400078e0215 */
[--C-:B------:R-:W-:Y:S01]  /*0f40*/  @!P2 IMAD.IADD R11, R11, 0x1, -R2.reuse ;  /* 0x000000010b0ba824 */ /* 0x100fe200078e0a02 */
[----:B------:R-:W-:Y:S01]  /*0f50*/  ISETP.GE.AND P2, PT, R20, RZ, PT ;  /* 0x000000ff1400720c */ /* 0x000fe20003f46270 */
[----:B------:R-:W-:Y:S01]  /*0f60*/  @!P3 IMAD.IADD R13, R13, 0x1, -R2 ;  /* 0x000000010d0db824 */ /* 0x000fe200078e0a02 */
[----:B------:R-:W-:Y:S01]  /*0f70*/  ISETP.GT.U32.AND P3, PT, R2, R21, PT ;  /* 0x000000150200720c */ /* 0x000fe20003f64070 */
[----:B------:R-:W-:Y:S02]  /*0f80*/  VIADD R20, R12, 0x13 ;  /* 0x000000130c147836 */ /* 0x000fe40000000000 */
[----:B------:R-:W-:Y:S02]  /*0f90*/  IMAD.MOV R16, RZ, RZ, -R16 ;  /* 0x000000ffff107224 */ /* 0x000fe400078e0a10 */
[----:B------:R-:W-:Y:S01]  /*0fa0*/  @!P5 IMAD.MOV R11, RZ, RZ, -R11 ;  /* 0x000000ffff0bd224 */ /* 0x000fe200078e0a0b */
[----:B------:R-:W-:Y:S01]  /*0fb0*/  IABS R25, R20 ;  /* 0x0000001400197213 */ /* 0x000fe20000000000 */
[----:B------:R-:W-:Y:S01]  /*0fc0*/  IMAD R19, R2, R16, R19 ;  /* 0x0000001002137224 */ /* 0x000fe200078e0213 */
[----:B------:R-:W-:Y:S01]  /*0fd0*/  ISETP.GE.AND P5, PT, R24, RZ, PT ;  /* 0x000000ff1800720c */ /* 0x000fe20003fa6270 */
[----:B------:R-:W-:-:S02]  /*0fe0*/  VIADD R24, R12, 0x11 ;  /* 0x000000110c187836 */ /* 0x000fc40000000000 */
[----:B------:R-:W-:-:S03]  /*0ff0*/  IMAD.HI.U32 R16, R3, R25, RZ ;  /* 0x0000001903107227 */ /* 0x000fc600078e00ff */
[----:B------:R-:W-:Y:S01]  /*1000*/  IABS R29, R24 ;  /* 0x00000018001d7213 */ /* 0x000fe20000000000 */
[----:B------:R-:W-:Y:S01]  /*1010*/  @!P0 IMAD.MOV R7, RZ, RZ, -R7 ;  /* 0x000000ffff078224 */ /* 0x000fe200078e0a07 */
[C---:B------:R-:W-:Y:S01]  /*1020*/  ISETP.GT.U32.AND P0, PT, R2.reuse, R10, PT ;  /* 0x0000000a0200720c */ /* 0x040fe20003f04070 */
[--C-:B------:R-:W-:Y:S02]  /*1030*/  @!P6 IMAD.IADD R17, R17, 0x1, -R2.reuse ;  /* 0x000000011111e824 */ /* 0x100fe400078e0a02 */
[----:B------:R-:W-:Y:S02]  /*1040*/  @!P3 IMAD.IADD R21, R21, 0x1, -R2 ;  /* 0x000000011515b824 */ /* 0x000fe400078e0a02 */
[----:B------:R-:W-:Y:S01]  /*1050*/  IMAD.MOV R16, RZ, RZ, -R16 ;  /* 0x000000ffff107224 */ /* 0x000fe200078e0a10 */
[C---:B------:R-:W-:Y:S01]  /*1060*/  ISETP.GT.U32.AND P6, PT, R2.reuse, R17, PT ;  /* 0x000000110200720c */ /* 0x040fe20003fc4070 */
[----:B------:R-:W-:Y:S01]  /*1070*/  @!P4 IMAD.MOV R13, RZ, RZ, -R13 ;  /* 0x000000ffff0dc224 */ /* 0x000fe200078e0a0d */
[C---:B------:R-:W-:Y:S01]  /*1080*/  ISETP.GT.U32.AND P3, PT, R2.reuse, R21, PT ;  /* 0x000000150200720c */ /* 0x040fe20003f64070 */
[----:B------:R-:W-:-:S02]  /*1090*/  IMAD R25, R2, R16, R25 ;  /* 0x0000001002197224 */ /* 0x000fc400078e0219 */
[----:B------:R-:W-:-:S03]  /*10a0*/  IMAD.HI.U32 R16, R3, R29, RZ ;  /* 0x0000001d03107227 */ /* 0x000fc600078e00ff */
[----:B------:R-:W-:Y:S01]  /*10b0*/  ISETP.GT.U32.AND P4, PT, R2, R25, PT ;  /* 0x000000190200720c */ /* 0x000fe20003f84070 */
[----:B------:R-:W-:Y:S02]  /*10c0*/  IMAD.MOV R16, RZ, RZ, -R16 ;  /* 0x000000ffff107224 */ /* 0x000fe400078e0a10 */
[--C-:B------:R-:W-:Y:S01]  /*10d0*/  @!P0 IMAD.IADD R10, R10, 0x1, -R2.reuse ;  /* 0x000000010a0a8824 */ /* 0x100fe200078e0a02 */
[----:B------:R-:W-:Y:S01]  /*10e0*/  ISETP.GE.AND P0, PT, R22, RZ, PT ;  /* 0x000000ff1600720c */ /* 0x000fe20003f06270 */
[----:B------:R-:W-:Y:S02]  /*10f0*/  IMAD R29, R2, R16, R29 ;  /* 0x00000010021d7224 */ /* 0x000fe400078e021d */
[--C-:B------:R-:W-:Y:S01]  /*1100*/  @!P6 IMAD.IADD R17, R17, 0x1, -R2.reuse ;  /* 0x000000011111e824 */ /* 0x100fe200078e0a02 */
[----:B------:R-:W-:Y:S01]  /*1110*/  ISETP.GE.AND P6, PT, R20, RZ, PT ;  /* 0x000000ff1400720c */ /* 0x000fe20003fc6270 */
[----:B------:R-:W-:Y:S01]  /*1120*/  @!P3 IMAD.IADD R21, R21, 0x1, -R2 ;  /* 0x000000011515b824 */ /* 0x000fe200078e0a02 */
[----:B------:R-:W-:Y:S01]  /*1130*/  ISETP.GT.U32.AND P3, PT, R2, R29, PT ;  /* 0x0000001d0200720c */ /* 0x000fe20003f64070 */
[----:B------:R-:W-:-:S02]  /*1140*/  VIADD R20, R12, 0x10 ;  /* 0x000000100c147836 */ /* 0x000fc40000000000 */
[----:B------:R-:W-:Y:S02]  /*1150*/  VIADD R22, R12, 0x12 ;  /* 0x000000120c167836 */ /* 0x000fe40000000000 */
[----:B------:R-:W-:Y:S01]  /*1160*/  @!P1 IMAD.MOV R10, RZ, RZ, -R10 ;  /* 0x000000ffff0a9224 */ /* 0x000fe200078e0a0a */
[----:B------:R-:W-:Y:S01]  /*1170*/  IABS R31, R20 ;  /* 0x00000014001f7213 */ /* 0x000fe20000000000 */
[----:B------:R-:W-:Y:S01]  /*1180*/  @!P0 IMAD.MOV R17, RZ, RZ, -R17 ;  /* 0x000000ffff118224 */ /* 0x000fe200078e0a11 */
[----:B------:R-:W-:Y:S01]  /*1190*/  IABS R27, R22 ;  /* 0x00000016001b7213 */ /* 0x000fe20000000000 */
[----:B------:R-:W-:Y:S01]  /*11a0*/  @!P4 IMAD.IADD R25, R25, 0x1, -R2 ;  /* 0x000000011919c824 */ /* 0x000fe200078e0a02 */
[----:B------:R-:W-:Y:S01]  /*11b0*/  ISETP.GE.AND P0, PT, R22, RZ, PT ;  /* 0x000000ff1600720c */ /* 0x000fe20003f06270 */
[----:B------:R-:W-:Y:S01]  /*11c0*/  VIADD R22, R12, 0xf ;  /* 0x0000000f0c167836 */ /* 0x000fe20000000000 */
[C---:B------:R-:W-:Y:S01]  /*11d0*/  ISETP.GT.U32.AND P1, PT, R2.reuse, R19, PT ;  /* 0x000000130200720c */ /* 0x040fe20003f24070 */
[----:B------:R-:W-:Y:S01]  /*11e0*/  IMAD.HI.U32 R16, R3, R31, RZ ;  /* 0x0000001f03107227 */ /* 0x000fe200078e00ff */
[----:B------:R-:W-:-:S02]  /*11f0*/  ISETP.GT.U32.AND P4, PT, R2, R25, PT ;  /* 0x000000190200720c */ /* 0x000fc40003f84070 */
[----:B------:R-:W-:Y:S01]  /*1200*/  IABS R33, R22 ;  /* 0x0000001600217213 */ /* 0x000fe20000000000 */
[----:B------:R-:W-:Y:S02]  /*1210*/  @!P3 IMAD.IADD R29, R29, 0x1, -R2 ;  /* 0x000000011d1db824 */ /* 0x000fe400078e0a02 */
[----:B------:R-:W-:Y:S02]  /*1220*/  IMAD.MOV R16, RZ, RZ, -R16 ;  /* 0x000000ffff107224 */ /* 0x000fe400078e0a10 */
[----:B------:R-:W-:Y:S01]  /*1230*/  IMAD.HI.U32 R18, R3, R27, RZ ;  /* 0x0000001b03127227 */ /* 0x000fe200078e00ff */
[----:B------:R-:W-:-:S03]  /*1240*/  ISETP.GT.U32.AND P3, PT, R2, R29, PT ;  /* 0x0000001d0200720c */ /* 0x000fc60003f64070 */
[----:B------:R-:W-:Y:S02]  /*1250*/  IMAD R31, R2, R16, R31 ;  /* 0x00000010021f7224 */ /* 0x000fe400078e021f */
[----:B------:R-:W-:-:S04]  /*1260*/  IMAD.HI.U32 R16, R3, R33, RZ ;  /* 0x0000002103107227 */ /* 0x000fc800078e00ff */
[----:B------:R-:W-:Y:S02]  /*1270*/  IMAD.MOV R16, RZ, RZ, -R16 ;  /* 0x000000ffff107224 */ /* 0x000fe400078e0a10 */
[--C-:B------:R-:W-:Y:S02]  /*1280*/  @!P1 IMAD.IADD R19, R19, 0x1, -R2.reuse ;  /* 0x0000000113139824 */ /* 0x100fe400078e0a02 */
[C---:B------:R-:W-:Y:S02]  /*1290*/  IMAD R33, R2.reuse, R16, R33 ;  /* 0x0000001002217224 */ /* 0x040fe400078e0221 */
[----:B------:R-:W-:Y:S01]  /*12a0*/  @!P3 IMAD.IADD R29, R29, 0x1, -R2 ;  /* 0x000000011d1db824 */ /* 0x000fe200078e0a02 */
[C---:B------:R-:W-:Y:S01]  /*12b0*/  ISETP.GT.U32.AND P1, PT, R2.reuse, R19, PT ;  /* 0x000000130200720c */ /* 0x040fe20003f24070 */
[----:B------:R-:W-:Y:S01]  /*12c0*/  IMAD.MOV R18, RZ, RZ, -R18 ;  /* 0x000000ffff127224 */ /* 0x000fe200078e0a12 */
[----:B------:R-:W-:Y:S01]  /*12d0*/  ISETP.GT.U32.AND P3, PT, R2, R33, PT ;  /* 0x000000210200720c */ /* 0x000fe20003f64070 */
[----:B------:R-:W-:-:S02]  /*12e0*/  VIADD R16, R12, 0xd ;  /* 0x0000000d0c107836 */ /* 0x000fc40000000000 */
[----:B------:R-:W-:Y:S02]  /*12f0*/  IMAD R27, R2, R18, R27 ;  /* 0x00000012021b7224 */ /* 0x000fe400078e021b */
[----:B------:R-:W-:Y:S01]  /*1300*/  IMAD.HI.U32 R18, R3, R35, RZ ;  /* 0x0000002303127227 */ /* 0x000fe200078e00ff */
[----:B------:R-:W-:-:S03]  /*1310*/  IABS R37, R16 ;  /* 0x0000001000257213 */ /* 0x000fc60000000000 */
[----:B------:R-:W-:Y:S02]  /*1320*/  IMAD.MOV R18, RZ, RZ, -R18 ;  /* 0x000000ffff127224 */ /* 0x000fe400078e0a12 */
[--C-:B------:R-:W-:Y:S01]  /*1330*/  @!P1 IMAD.IADD R19, R19, 0x1, -R2.reuse ;  /* 0x0000000113139824 */ /* 0x100fe200078e0a02 */
[C---:B------:R-:W-:Y:S01]  /*1340*/  ISETP.GT.U32.AND P1, PT, R2.reuse, R27, PT ;  /* 0x0000001b0200720c */ /* 0x040fe20003f24070 */
[--C-:B------:R-:W-:Y:S02]  /*1350*/  @!P3 IMAD.IADD R33, R33, 0x1, -R2.reuse ;  /* 0x000000012121b824 */ /* 0x100fe400078e0a02 */
[C---:B------:R-:W-:Y:S02]  /*1360*/  IMAD R35, R2.reuse, R18, R35 ;  /* 0x0000001202237224 */ /* 0x040fe400078e0223 */
[----:B------:R-:W-:Y:S01]  /*1370*/  @!P2 IMAD.MOV R19, RZ, RZ, -R19 ;  /* 0x000000ffff13a224 */ /* 0x000fe200078e0a13 */
[C---:B------:R-:W-:Y:S01]  /*1380*/  ISETP.GT.U32.AND P3, PT, R2.reuse, R33, PT ;  /* 0x000000210200720c */ /* 0x040fe20003f64070 */
[----:B------:R-:W-:Y:S01]  /*1390*/  @!P4 IMAD.IADD R25, R25, 0x1, -R2 ;  /* 0x000000011919c824 */ /* 0x000fe200078e0a02 */
[----:B------:R-:W-:Y:S01]  /*13a0*/  ISETP.GT.U32.AND P4, PT, R2, R31, PT ;  /* 0x0000001f0200720c */ /* 0x000fe20003f84070 */
[----:B------:R-:W-:-:S02]  /*13b0*/  VIADD R18, R12, 0xc ;  /* 0x0000000c0c127836 */ /* 0x000fc40000000000 */
[----:B------:R-:W-:Y:S01]  /*13c0*/  @!P5 IMAD.MOV R21, RZ, RZ, -R21 ;  /* 0x000000ffff15d224 */ /* 0x000fe200078e0a15 */
[----:B------:R-:W-:Y:S01]  /*13d0*/  ISETP.GE.AND P5, PT, R20, RZ, PT ;  /* 0x000000ff1400720c */ /* 0x000fe20003fa6270 */
[--C-:B------:R-:W-:Y:S01]  /*13e0*/  @!P1 IMAD.IADD R27, R27, 0x1, -R2.reuse ;  /* 0x000000011b1b9824 */ /* 0x100fe200078e0a02 */
[----:B------:R-:W-:Y:S01]  /*13f0*/  ISETP.GE.AND P1, PT, R24, RZ, PT ;  /* 0x000000ff1800720c */ /* 0x000fe20003f26270 */
[----:B------:R-:W-:Y:S01]  /*1400*/  VIADD R20, R12, 0xb ;  /* 0x0000000b0c147836 */ /* 0x000fe20000000000 */
[----:B------:R-:W-:Y:S01]  /*1410*/  IABS R39, R18 ;  /* 0x0000001200277213 */ /* 0x000fe20000000000 */
[----:B------:R-:W-:Y:S01]  /*1420*/  IMAD.HI.U32 R24, R3, R45, RZ ;  /* 0x0000002d03187227 */ /* 0x000fe200078e00ff */
[C---:B------:R-:W-:Y:S02]  /*1430*/  ISETP.GT.U32.AND P2, PT, R2.reuse, R27, PT ;  /* 0x0000001b0200720c */ /* 0x040fe40003f44070 */
[----:B------:R-:W-:Y:S01]  /*1440*/  IABS R41, R20 ;  /* 0x0000001400297213 */ /* 0x000fe20000000000 */
[--C-:B------:R-:W-:Y:S01]  /*1450*/  @!P3 IMAD.IADD R33, R33, 0x1, -R2.reuse ;  /* 0x000000012121b824 */ /* 0x100fe200078e0a02 */
[----:B------:R-:W-:Y:S01]  /*1460*/  ISETP.GT.U32.AND P3, PT, R2, R35, PT ;  /* 0x000000230200720c */ /* 0x000fe20003f64070 */
[----:B------:R-:W-:-:S02]  /*1470*/  @!P4 IMAD.IADD R31, R31, 0x1, -R2 ;  /* 0x000000011f1fc824 */ /* 0x000fc400078e0a02 */
[----:B------:R-:W-:Y:S02]  /*1480*/  IMAD.MOV R24, RZ, RZ, -R24 ;  /* 0x000000ffff187224 */ /* 0x000fe400078e0a18 */
[----:B------:R-:W-:Y:S01]  /*1490*/  @!P1 IMAD.MOV R29, RZ, RZ, -R29 ;  /* 0x000000ffff1d9224 */ /* 0x000fe200078e0a1d */
[----:B------:R-:W-:Y:S01]  /*14a0*/  ISETP.GE.AND P1, PT, R18, RZ, PT ;  /* 0x000000ff1200720c */ /* 0x000fe20003f26270 */
[----:B------:R-:W-:Y:S01]  /*14b0*/  IMAD.HI.U32 R18, R3, R39, RZ ;  /* 0x0000002703127227 */ /* 0x000fe200078e00ff */
[----:B------:R-:W-:-:S03]  /*14c0*/  ISETP.GT.U32.AND P4, PT, R2, R31, PT ;  /* 0x0000001f0200720c */ /* 0x000fc60003f84070 */
[--C-:B------:R-:W-:Y:S01]  /*14d0*/  @!P2 IMAD.IADD R27, R27, 0x1, -R2.reuse ;  /* 0x000000011b1ba824 */ /* 0x100fe200078e0a02 */
[----:B------:R-:W-:Y:S01]  /*14e0*/  ISETP.GE.AND P2, PT, R26, RZ, PT ;  /* 0x000000ff1a00720c */ /* 0x000fe20003f46270 */
[----:B------:R-:W-:Y:S02]  /*14f0*/  @!P3 IMAD.IADD R35, R35, 0x1, -R2 ;  /* 0x000000012323b824 */ /* 0x000fe400078e0a02 */
[----:B------:R-:W-:Y:S01]  /*1500*/  @!P0 IMAD.MOV R27, RZ, RZ, -R27 ;  /* 0x000000ffff1b8224 */ /* 0x000fe200078e0a1b */
[----:B------:R-:W-:Y:S01]  /*1510*/  ISETP.GE.AND P0, PT, R16, RZ, PT ;  /* 0x000000ff1000720c */ /* 0x000fe20003f06270 */
[----:B------:R-:W-:Y:S01]  /*1520*/  IMAD.HI.U32 R16, R3, R37, RZ ;  /* 0x0000002503107227 */ /* 0x000fe200078e00ff */
[----:B------:R-:W-:-:S03]  /*1530*/  ISETP.GT.U32.AND P3, PT, R2, R35, PT ;  /* 0x000000230200720c */ /* 0x000fc60003f64070 */
[----:B------:R-:W-:Y:S02]  /*1540*/  IMAD.MOV R16, RZ, RZ, -R16 ;  /* 0x000000ffff107224 */ /* 0x000fe400078e0a10 */
[----:B------:R-:W-:Y:S02]  /*1550*/  IMAD.MOV R18, RZ, RZ, -R18 ;  /* 0x000000ffff127224 */ /* 0x000fe400078e0a12 */
[C---:B------:R-:W-:Y:S02]  /*1560*/  IMAD R37, R2.reuse, R16, R37 ;  /* 0x0000001002257224 */ /* 0x040fe400078e0225 */
[----:B------:R-:W-:Y:S02]  /*1570*/  IMAD R39, R2, R18, R39 ;  /* 0x0000001202277224 */ /* 0x000fe400078e0227 */
[----:B------:R-:W-:Y:S02]  /*1580*/  VIADD R26, R12, 0xa ;  /* 0x0000000a0c1a7836 */ /* 0x000fe40000000000 */
[--C-:B------:R-:W-:Y:S01]  /*1590*/  @!P3 IMAD.IADD R35, R35, 0x1, -R2.reuse ;  /* 0x000000012323b824 */ /* 0x100fe200078e0a02 */
[----:B------:R-:W-:Y:S01]  /*15a0*/  ISETP.GT.U32.AND P3, PT, R2, R37, PT ;  /* 0x000000250200720c */ /* 0x000fe20003f64070 */
[----:B------:R-:W-:Y:S01]  /*15b0*/  @!P6 IMAD.MOV R25, RZ, RZ, -R25 ;  /* 0x000000ffff19e224 */ /* 0x000fe200078e0a19 */
[----:B------:R-:W-:Y:S01]  /*15c0*/  ISETP.GE.AND P6, PT, R22, RZ, PT ;  /* 0x000000ff1600720c */ /* 0x000fe20003fc6270 */
[----:B------:R-:W-:Y:S01]  /*15d0*/  @!P4 IMAD.IADD R31, R31, 0x1, -R2 ;  /* 0x000000011f1fc824 */ /* 0x000fe200078e0a02 */
[----:B------:R-:W-:Y:S01]  /*15e0*/  ISETP.GE.AND P4, PT, R20, RZ, PT ;  /* 0x000000ff1400720c */ /* 0x000fe20003f86270 */
[----:B------:R-:W-:Y:S01]  /*15f0*/  IMAD R45, R2, R24, R45 ;  /* 0x00000018022d7224 */ /* 0x000fe200078e022d */
[----:B------:R-:W-:Y:S01]  /*1600*/  IABS R43, R26 ;  /* 0x0000001a002b7213 */ /* 0x000fe20000000000 */
[----:B------:R-:W-:-:S04]  /*1610*/  IMAD.HI.U32 R20, R3, R41, RZ ;  /* 0x0000002903147227 */ /* 0x000fc800078e00ff */
[----:B------:R-:W-:Y:S02]  /*1620*/  VIADD R24, R12, 0x8 ;  /* 0x000000080c187836 */ /* 0x000fe40000000000 */
[----:B------:R-:W-:Y:S01]  /*1630*/  @!P3 IMAD.IADD R37, R37, 0x1, -R2 ;  /* 0x000000012525b824 */ /* 0x000fe200078e0a02 */
[----:B------:R-:W-:Y:S01]  /*1640*/  ISETP.GT.U32.AND P3, PT, R2, R39, PT ;  /* 0x000000270200720c */ /* 0x000fe20003f64070 */
[----:B------:R-:W-:Y:S01]  /*1650*/  IMAD.MOV R20, RZ, RZ, -R20 ;  /* 0x000000ffff147224 */ /* 0x000fe200078e0a14 */
[----:B------:R-:W-:Y:S01]  /*1660*/  IABS R47, R24 ;  /* 0x00000018002f7213 */ /* 0x000fe20000000000 */
[----:B------:R-:W-:-:S04]  /*1670*/  IMAD.HI.U32 R22, R3, R43, RZ ;  /* 0x0000002b03167227 */ /* 0x000fc800078e00ff */
[----:B------:R-:W-:Y:S02]  /*1680*/  IMAD R41, R2, R20, R41 ;  /* 0x0000001402297224 */ /* 0x000fe400078e0229 */
[----:B------:R-:W-:Y:S02]  /*1690*/  IMAD.MOV R22, RZ, RZ, -R22 ;  /* 0x000000ffff167224 */ /* 0x000fe400078e0a16 */
[----:B------:R-:W-:-:S04]  /*16a0*/  IMAD.HI.U32 R16, R3, R47, RZ ;  /* 0x0000002f03107227 */ /* 0x000fc800078e00ff */
[----:B------:R-:W-:Y:S02]  /*16b0*/  @!P3 IMAD.IADD R39, R39, 0x1, -R2 ;  /* 0x000000012727b824 */ /* 0x000fe400078e0a02 */
[----:B------:R-:W-:Y:S01]  /*16c0*/  @!P5 IMAD.MOV R31, RZ, RZ, -R31 ;  /* 0x000000ffff1fd224 */ /* 0x000fe200078e0a1f */
[C---:B------:R-:W-:Y:S01]  /*16d0*/  ISETP.GT.U32.AND P5, PT, R2.reuse, R37, PT ;  /* 0x000000250200720c */ /* 0x040fe20003fa4070 */
[----:B------:R-:W-:Y:S01]  /*16e0*/  @!P6 IMAD.MOV R33, RZ, RZ, -R33 ;  /* 0x000000ffff21e224 */ /* 0x000fe200078e0a21 */
[C---:B------:R-:W-:Y:S01]  /*16f0*/  ISETP.GT.U32.AND P3, PT, R2.reuse, R39, PT ;  /* 0x000000270200720c */ /* 0x040fe20003f64070 */
[C---:B------:R-:W-:Y:S01]  /*1700*/  IMAD R43, R2.reuse, R22, R43 ;  /* 0x00000016022b7224 */ /* 0x040fe200078e022b */
[----:B------:R-:W-:Y:S01]  /*1710*/  ISETP.GT.U32.AND P6, PT, R2, R41, PT ;  /* 0x000000290200720c */ /* 0x000fe20003fc4070 */
[----:B------:R-:W-:-:S04]  /*1720*/  IMAD.HI.U32 R18, R3, R49, RZ ;  /* 0x0000003103127227 */ /* 0x000fc800078e00ff */
[----:B------:R-:W-:Y:S02]  /*1730*/  IMAD.MOV R22, RZ, RZ, -R16 ;  /* 0x000000ffff167224 */ /* 0x000fe400078e0a10 */
[----:B------:R-:W-:Y:S02]  /*1740*/  IMAD.MOV R18, RZ, RZ, -R18 ;  /* 0x000000ffff127224 */ /* 0x000fe400078e0a12 */
[C---:B------:R-:W-:Y:S02]  /*1750*/  IMAD R47, R2.reuse, R22, R47 ;  /* 0x00000016022f7224 */ /* 0x040fe400078e022f */
[C---:B------:R-:W-:Y:S02]  /*1760*/  IMAD R49, R2.reuse, R18, R49 ;  /* 0x0000001202317224 */ /* 0x040fe400078e0231 */
[--C-:B------:R-:W-:Y:S01]  /*1770*/  @!P3 IMAD.IADD R39, R39, 0x1, -R2.reuse ;  /* 0x000000012727b824 */ /* 0x100fe200078e0a02 */
[C---:B------:R-:W-:Y:S01]  /*1780*/  ISETP.GT.U32.AND P3, PT, R2.reuse, R47, PT ;  /* 0x0000002f0200720c */ /* 0x040fe20003f64070 */
[----:B------:R-:W-:Y:S01]  /*1790*/  @!P2 IMAD.MOV R35, RZ, RZ, -R35 ;  /* 0x000000ffff23a224 */ /* 0x000fe200078e0a23 */
[C---:B------:R-:W-:Y:S01]  /*17a0*/  ISETP.GT.U32.AND P2, PT, R2.reuse, R43, PT ;  /* 0x0000002b0200720c */ /* 0x040fe20003f44070 */
[--C-:B------:R-:W-:Y:S01]  /*17b0*/  @!P5 IMAD.IADD R37, R37, 0x1, -R2.reuse ;  /* 0x000000012525d824 */ /* 0x100fe200078e0a02 */
[C---:B------:R-:W-:Y:S01]  /*17c0*/  ISETP.GT.U32.AND P5, PT, R2.reuse, R45, PT ;  /* 0x0000002d0200720c */ /* 0x040fe20003fa4070 */
[----:B------:R-:W-:Y:S01]  /*17d0*/  @!P6 IMAD.IADD R41, R41, 0x1, -R2 ;  /* 0x000000012929e824 */ /* 0x000fe200078e0a02 */
[----:B------:R-:W-:Y:S01]  /*17e0*/  ISETP.GT.U32.AND P6, PT, R2, R49, PT ;  /* 0x000000310200720c */ /* 0x000fe20003fc4070 */
[----:B------:R-:W-:-:S04]  /*17f0*/  IMAD.HI.U32 R20, R3, R51, RZ ;  /* 0x0000003303147227 */ /* 0x000fc800078e00ff */
[----:B------:R-:W-:Y:S02]  /*1800*/  IMAD.MOV R20, RZ, RZ, -R20 ;  /* 0x000000ffff147224 */ /* 0x000fe400078e0a14 */
[----:B------:R-:W-:Y:S02]  /*1810*/  VIADD R22, R12, 0x2 ;  /* 0x000000020c167836 */ /* 0x000fe40000000000 */
[----:B------:R-:W-:-:S03]  /*1820*/  IMAD.HI.U32 R18, R3, R55, RZ ;  /* 0x0000003703127227 */ /* 0x000fc600078e00ff */
[----:B------:R-:W-:Y:S01]  /*1830*/  IABS R59, R22 ;  /* 0x00000016003b7213 */ /* 0x000fe20000000000 */
[----:B------:R-:W-:Y:S02]  /*1840*/  IMAD R51, R2, R20, R51 ;  /* 0x0000001402337224 */ /* 0x000fe400078e0233 */
[----:B------:R-:W-:Y:S02]  /*1850*/  VIADD R20, R12, 0x3 ;  /* 0x000000030c147836 */ /* 0x000fe40000000000 */
[----:B------:R-:W-:Y:S02]  /*1860*/  @!P3 IMAD.IADD R47, R47, 0x1, -R2 ;  /* 0x000000012f2fb824 */ /* 0x000fe400078e0a02 */
[----:B------:R-:W-:Y:S01]  /*1870*/  IMAD.HI.U32 R16, R3, R53, RZ ;  /* 0x0000003503107227 */ /* 0x000fe200078e00ff */
[----:B------:R-:W-:-:S03]  /*1880*/  IABS R57, R20 ;  /* 0x0000001400397213 */ /* 0x000fc60000000000 */
[----:B------:R-:W-:Y:S02]  /*1890*/  IMAD.MOV R18, RZ, RZ, -R18 ;  /* 0x000000ffff127224 */ /* 0x000fe400078e0a12 */
[--C-:B------:R-:W-:Y:S01]  /*18a0*/  @!P2 IMAD.IADD R43, R43, 0x1, -R2.reuse ;  /* 0x000000012b2ba824 */ /* 0x100fe200078e0a02 */
[C---:B------:R-:W-:Y:S01]  /*18b0*/  ISETP.GT.U32.AND P2, PT, R2.reuse, R51, PT ;  /* 0x000000330200720c */ /* 0x040fe20003f44070 */
[--C-:B------:R-:W-:Y:S01]  /*18c0*/  @!P5 IMAD.IADD R45, R45, 0x1, -R2.reuse ;  /* 0x000000012d2dd824 */ /* 0x100fe200078e0a02 */
[C---:B------:R-:W-:Y:S01]  /*18d0*/  ISETP.GT.U32.AND P5, PT, R2.reuse, R41, PT ;  /* 0x000000290200720c */ /* 0x040fe20003fa4070 */
[----:B------:R-:W-:Y:S01]  /*18e0*/  @!P6 IMAD.IADD R49, R49, 0x1, -R2 ;  /* 0x000000013131e824 */ /* 0x000fe200078e0a02 */
[C---:B------:R-:W-:Y:S01]  /*18f0*/  ISETP.GT.U32.AND P6, PT, R2.reuse, R47, PT ;  /* 0x0000002f0200720c */ /* 0x040fe20003fc4070 */
[----:B------:R-:W-:Y:S01]  /*1900*/  IMAD.MOV R16, RZ, RZ, -R16 ;  /* 0x000000ffff107224 */ /* 0x000fe200078e0a10 */
[C---:B------:R-:W-:Y:S01]  /*1910*/  ISETP.GT.U32.AND P3, PT, R2.reuse, R43, PT ;  /* 0x0000002b0200720c */ /* 0x040fe20003f64070 */
[----:B------:R-:W-:-:S02]  /*1920*/  IMAD R55, R2, R18, R55 ;  /* 0x0000001202377224 */ /* 0x000fc400078e0237 */
[----:B------:R-:W-:-:S04]  /*1930*/  IMAD.HI.U32 R18, R3, R59, RZ ;  /* 0x0000003b03127227 */ /* 0x000fc800078e00ff */
[----:B------:R-:W-:Y:S01]  /*1940*/  @!P0 IMAD.MOV R37, RZ, RZ, -R37 ;  /* 0x000000ffff258224 */ /* 0x000fe200078e0a25 */
[C---:B------:R-:W-:Y:S01]  /*1950*/  ISETP.GT.U32.AND P0, PT, R2.reuse, R45, PT ;  /* 0x0000002d0200720c */ /* 0x040fe20003f04070 */
[----:B------:R-:W-:Y:S02]  /*1960*/  IMAD R53, R2, R16, R53 ;  /* 0x0000001002357224 */ /* 0x000fe400078e0235 */
[----:B------:R-:W-:-:S04]  /*1970*/  IMAD.HI.U32 R16, R3, R57, RZ ;  /* 0x0000003903107227 */ /* 0x000fc800078e00ff */
[----:B------:R-:W-:Y:S02]  /*1980*/  IMAD.MOV R18, RZ, RZ, -R18 ;  /* 0x000000ffff127224 */ /* 0x000fe400078e0a12 */
[----:B------:R-:W-:Y:S02]  /*1990*/  IMAD.MOV R16, RZ, RZ, -R16 ;  /* 0x000000ffff107224 */ /* 0x000fe400078e0a10 */
[C---:B------:R-:W-:Y:S02]  /*19a0*/  IMAD R59, R2.reuse, R18, R59 ;  /* 0x00000012023b7224 */ /* 0x040fe400078e023b */
[--C-:B------:R-:W-:Y:S02]  /*19b0*/  @!P2 IMAD.IADD R51, R51, 0x1, -R2.reuse ;  /* 0x000000013333a824 */ /* 0x100fe400078e0a02 */
[----:B------:R-:W-:Y:S01]  /*19c0*/  @!P1 IMAD.MOV R39, RZ, RZ, -R39 ;  /* 0x000000ffff279224 */ /* 0x000fe200078e0a27 */
[C---:B------:R-:W-:Y:S01]  /*19d0*/  ISETP.GT.U32.AND P1, PT, R2.reuse, R49, PT ;  /* 0x000000310200720c */ /* 0x040fe20003f24070 */
[C---:B------:R-:W-:Y:S01]  /*19e0*/  IMAD R57, R2.reuse, R16, R57 ;  /* 0x0000001002397224 */ /* 0x040fe200078e0239 */
[C---:B------:R-:W-:Y:S01]  /*19f0*/  ISETP.GT.U32.AND P2, PT, R2.reuse, R51, PT ;  /* 0x000000330200720c */ /* 0x040fe20003f44070 */
[----:B------:R-:W-:Y:S01]  /*1a00*/  @!P6 IMAD.IADD R47, R47, 0x1, -R2 ;  /* 0x000000012f2fe824 */ /* 0x000fe200078e0a02 */
[----:B------:R-:W-:Y:S01]  /*1a10*/  ISETP.GT.U32.AND P6, PT, R2, R59, PT ;  /* 0x0000003b0200720c */ /* 0x000fe20003fc4070 */
[----:B------:R-:W-:-:S04]  /*1a20*/  IMAD.HI.U32 R16, R3, R61, RZ ;  /* 0x0000003d03107227 */ /* 0x000fc800078e00ff */
[----:B------:R-:W-:-:S04]  /*1a30*/  IMAD.HI.U32 R3, R3, R63, RZ ;  /* 0x0000003f03037227 */ /* 0x000fc800078e00ff */
[--C-:B------:R-:W-:Y:S01]  /*1a40*/  @!P5 IMAD.IADD R41, R41, 0x1, -R2.reuse ;  /* 0x000000012929d824 */ /* 0x100fe200078e0a02 */
[C---:B------:R-:W-:Y:S01]  /*1a50*/  ISETP.GT.U32.AND P5, PT, R2.reuse, R53, PT ;  /* 0x000000350200720c */ /* 0x040fe20003fa4070 */
[--C-:B------:R-:W-:Y:S01]  /*1a60*/  @!P3 IMAD.IADD R43, R43, 0x1, -R2.reuse ;  /* 0x000000012b2bb824 */ /* 0x100fe200078e0a02 */
[C---:B------:R-:W-:Y:S01]  /*1a70*/  ISETP.GT.U32.AND P3, PT, R2.reuse, R55, PT ;  /* 0x000000370200720c */ /* 0x040fe20003f64070 */
[----:B------:R-:W-:Y:S01]  /*1a80*/  @!P0 IMAD.IADD R45, R45, 0x1, -R2 ;  /* 0x000000012d2d8824 */ /* 0x000fe200078e0a02 */
[C---:B------:R-:W-:Y:S01]  /*1a90*/  ISETP.GT.U32.AND P0, PT, R2.reuse, R57, PT ;  /* 0x000000390200720c */ /* 0x040fe20003f04070 */
[----:B------:R-:W-:Y:S02]  /*1aa0*/  IMAD.MOV R16, RZ, RZ, -R16 ;  /* 0x000000ffff107224 */ /* 0x000fe400078e0a10 */
[----:B------:R-:W-:Y:S02]  /*1ab0*/  IMAD.MOV R3, RZ, RZ, -R3 ;  /* 0x000000ffff037224 */ /* 0x000fe400078e0a03 */
[----:B------:R-:W-:-:S02]  /*1ac0*/  IMAD R61, R2, R16, R61 ;  /* 0x00000010023d7224 */ /* 0x000fc400078e023d */
[C---:B------:R-:W-:Y:S01]  /*1ad0*/  IMAD R63, R2.reuse, R3, R63 ;  /* 0x00000003023f7224 */ /* 0x040fe200078e023f */
[----:B------:R-:W0:Y:S01]  /*1ae0*/  LDC R16, c[0x0][0x3b0] ;  /* 0x0000ec00ff107b82 */ /* 0x000e220000000800 */
[--C-:B------:R-:W-:Y:S01]  /*1af0*/  @!P1 IMAD.IADD R49, R49, 0x1, -R2.reuse ;  /* 0x0000000131319824 */ /* 0x100fe200078e0a02 */
[C---:B------:R-:W-:Y:S01]  /*1b00*/  ISETP.GT.U32.AND P1, PT, R2.reuse, R61, PT ;  /* 0x0000003d0200720c */ /* 0x040fe20003f24070 */
[--C-:B------:R-:W-:Y:S01]  /*1b10*/  @!P6 IMAD.IADD R59, R59, 0x1, -R2.reuse ;  /* 0x000000013b3be824 */ /* 0x100fe200078e0a02 */
[----:B------:R-:W-:Y:S01]  /*1b20*/  ISETP.GT.U32.AND P6, PT, R2, R63, PT ;  /* 0x0000003f0200720c */ /* 0x000fe20003fc4070 */
[--C-:B------:R-:W-:Y:S01]  /*1b30*/  @!P2 IMAD.IADD R51, R51, 0x1, -R2.reuse ;  /* 0x000000013333a824 */ /* 0x100fe200078e0a02 */
[----:B------:R-:W-:Y:S01]  /*1b40*/  ISETP.GE.AND P2, PT, R26, RZ, PT ;  /* 0x000000ff1a00720c */ /* 0x000fe20003f46270 */
[--C-:B------:R-:W-:Y:S01]  /*1b50*/  @!P5 IMAD.IADD R53, R53, 0x1, -R2.reuse ;  /* 0x000000013535d824 */ /* 0x100fe200078e0a02 */
[----:B------:R-:W-:Y:S01]  /*1b60*/  ISETP.GE.AND P5, PT, R28, RZ, PT ;  /* 0x000000ff1c00720c */ /* 0x000fe20003fa6270 */
[--C-:B------:R-:W-:Y:S01]  /*1b70*/  @!P3 IMAD.IADD R55, R55, 0x1, -R2.reuse ;  /* 0x000000013737b824 */ /* 0x100fe200078e0a02 */
[----:B------:R-:W-:Y:S01]  /*1b80*/  ISETP.GE.AND P3, PT, R24, RZ, PT ;  /* 0x000000ff1800720c */ /* 0x000fe20003f66270 */
[----:B------:R-:W-:Y:S01]  /*1b90*/  @!P0 IMAD.IADD R57, R57, 0x1, -R2 ;  /* 0x0000000139398824 */ /* 0x000fe200078e0a02 */
[----:B------:R-:W-:Y:S01]  /*1ba0*/  ISETP.GE.AND P0, PT, R32, RZ, PT ;  /* 0x000000ff2000720c */ /* 0x000fe20003f06270 */
[----:B------:R-:W-:Y:S01]  /*1bb0*/  @!P4 IMAD.MOV R41, RZ, RZ, -R41 ;  /* 0x000000ffff29c224 */ /* 0x000fe200078e0a29 */
[----:B------:R-:W-:Y:S01]  /*1bc0*/  SHF.R.S32.HI R3, RZ, 0x1f, R68 ;  /* 0x0000001fff037819 */ /* 0x000fe20000011444 */
[--C-:B------:R-:W-:Y:S01]  /*1bd0*/  @!P1 IMAD.IADD R61, R61, 0x1, -R2.reuse ;  /* 0x000000013d3d9824 */ /* 0x100fe200078e0a02 */
[C---:B------:R-:W-:Y:S01]  /*1be0*/  ISETP.GT.U32.AND P1, PT, R2.reuse, R53, PT ;  /* 0x000000350200720c */ /* 0x040fe20003f24070 */
[----:B------:R-:W-:Y:S01]  /*1bf0*/  @!P6 IMAD.IADD R63, R63, 0x1, -R2 ;  /* 0x000000013f3fe824 */ /* 0x000fe200078e0a02 */
[C---:B------:R-:W-:Y:S01]  /*1c00*/  ISETP.GT.U32.AND P4, PT, R2.reuse, R57, PT ;  /* 0x000000390200720c */ /* 0x040fe20003f84070 */
[----:B------:R-:W-:Y:S01]  /*1c10*/  @!P2 IMAD.MOV R43, RZ, RZ, -R43 ;  /* 0x000000ffff2ba224 */ /* 0x000fe200078e0a2b */
[C---:B------:R-:W-:Y:S01]  /*1c20*/  ISETP.GT.U32.AND P2, PT, R2.reuse, R55, PT ;  /* 0x000000370200720c */ /* 0x040fe20003f44070 */
[----:B------:R-:W-:Y:S01]  /*1c30*/  @!P5 IMAD.MOV R45, RZ, RZ, -R45 ;  /* 0x000000ffff2dd224 */ /* 0x000fe200078e0a2d */
[C---:B------:R-:W-:Y:S01]  /*1c40*/  ISETP.GT.U32.AND P5, PT, R2.reuse, R59, PT ;  /* 0x0000003b0200720c */ /* 0x040fe20003fa4070 */
[----:B------:R-:W-:Y:S01]  /*1c50*/  @!P3 IMAD.MOV R47, RZ, RZ, -R47 ;  /* 0x000000ffff2fb224 */ /* 0x000fe200078e0a2f */
[----:B------:R-:W-:Y:S01]  /*1c60*/  ISETP.GT.U32.AND P3, PT, R2, R61, PT ;  /* 0x0000003d0200720c */ /* 0x000fe20003f64070 */
[----:B------:R-:W-:Y:S01]  /*1c70*/  @!P0 IMAD.MOV R49, RZ, RZ, -R49 ;  /* 0x000000ffff318224 */ /* 0x000fe200078e0a31 */
[----:B------:R-:W-:-:S02]  /*1c80*/  ISETP.GE.AND P6, PT, R34, RZ, PT ;  /* 0x000000ff2200720c */ /* 0x000fc40003fc6270 */
[----:B------:R-:W-:Y:S01]  /*1c90*/  ISETP.GT.U32.AND P0, PT, R2, R63, PT ;  /* 0x0000003f0200720c */ /* 0x000fe20003f04070 */
[--C-:B------:R-:W-:Y:S01]  /*1ca0*/  @!P1 IMAD.IADD R53, R53, 0x1, -R2.reuse ;  /* 0x0000000135359824 */ /* 0x100fe200078e0a02 */
[----:B------:R-:W-:Y:S01]  /*1cb0*/  ISETP.GE.AND P1, PT, R36, RZ, PT ;  /* 0x000000ff2400720c */ /* 0x000fe20003f26270 */
        /* <DEDUP_REMOVED lines=8> */
[----:B------:R-:W-:Y:S01]  /*1d40*/  @!P6 IMAD.MOV R51, RZ, RZ, -R51 ;  /* 0x000000ffff33e224 */ /* 0x000fe200078e0a33 */
[----:B------:R-:W-:Y:S01]  /*1d50*/  ISETP.GE.AND P6, PT, R12, RZ, PT ;  /* 0x000000ff0c00720c */ /* 0x000fe20003fc6270 */
[----:B------:R-:W-:Y:S01]  /*1d60*/  @!P0 IMAD.IADD R63, R63, 0x1, -R2 ;  /* 0x000000013f3f8824 */ /* 0x000fe200078e0a02 */
[----:B------:R-:W-:Y:S01]  /*1d70*/  ISETP.NE.AND P0, PT, R23, RZ, PT ;  /* 0x000000ff1700720c */ /* 0x000fe20003f05270 */
[----:B------:R-:W-:Y:S01]  /*1d80*/  @!P1 IMAD.MOV R53, RZ, RZ, -R53 ;  /* 0x000000ffff359224 */ /* 0x000fe200078e0a35 */
[----:B------:R-:W-:Y:S01]  /*1d90*/  LOP3.LUT R2, RZ, R23, RZ, 0x33, !PT ;  /* 0x00000017ff027212 */ /* 0x000fe200078e33ff */
[----:B------:R-:W-:Y:S01]  /*1da0*/  @!P4 IMAD.MOV R57, RZ, RZ, -R57 ;  /* 0x000000ffff39c224 */ /* 0x000fe200078e0a39 */
[----:B------:R-:W-:Y:S01]  /*1db0*/  LEA.HI R68, R3, R68, RZ, 0x6 ;  /* 0x0000004403447211 */ /* 0x000fe200078f30ff */
[----:B------:R-:W-:Y:S01]  /*1dc0*/  @!P2 IMAD.MOV R55, RZ, RZ, -R55 ;  /* 0x000000ffff37a224 */ /* 0x000fe200078e0a37 */
[C---:B------:R-:W-:Y:S01]  /*1dd0*/  SEL R5, R2.reuse, R5, !P0 ;  /* 0x0000000502057207 */ /* 0x040fe20004000000 */
[----:B------:R-:W-:Y:S01]  /*1de0*/  @!P5 IMAD.MOV R59, RZ, RZ, -R59 ;  /* 0x000000ffff3bd224 */ /* 0x000fe200078e0a3b */
[C---:B------:R-:W-:Y:S01]  /*1df0*/  SEL R7, R2.reuse, R7, !P0 ;  /* 0x0000000702077207 */ /* 0x040fe20004000000 */
[----:B------:R-:W-:Y:S01]  /*1e00*/  @!P3 IMAD.MOV R61, RZ, RZ, -R61 ;  /* 0x000000ffff3db224 */ /* 0x000fe200078e0a3d */
[C---:B------:R-:W-:Y:S01]  /*1e10*/  SEL R6, R2.reuse, R6, !P0 ;  /* 0x0000000602067207 */ /* 0x040fe20004000000 */
[----:B0-----:R-:W-:Y:S01]  /*1e20*/  IMAD R5, R5, R16, RZ ;  /* 0x0000001005057224 */ /* 0x001fe200078e02ff */
[C---:B------:R-:W-:Y:S01]  /*1e30*/  SEL R4, R2.reuse, R4, !P0 ;  /* 0x0000000402047207 */ /* 0x040fe20004000000 */
[-C--:B------:R-:W-:Y:S01]  /*1e40*/  IMAD R22, R7, R16.reuse, RZ ;  /* 0x0000001007167224 */ /* 0x080fe200078e02ff */
[C---:B------:R-:W-:Y:S01]  /*1e50*/  SEL R17, R2.reuse, R17, !P0 ;  /* 0x0000001102117207 */ /* 0x040fe20004000000 */
[----:B------:R-:W-:Y:S01]  /*1e60*/  @!P6 IMAD.MOV R63, RZ, RZ, -R63 ;  /* 0x000000ffff3fe224 */ /* 0x000fe200078e0a3f */
[----:B------:R-:W-:Y:S01]  /*1e70*/  SEL R19, R2, R19, !P0 ;  /* 0x0000001302137207 */ /* 0x000fe20004000000 */
[----:B------:R-:W-:Y:S01]  /*1e80*/  IMAD R20, R6, R16, RZ ;  /* 0x0000001006147224 */ /* 0x000fe200078e02ff */
[----:B------:R-:W-:Y:S01]  /*1e90*/  SEL R8, R2, R8, !P0 ;  /* 0x0000000802087207 */ /* 0x000fe20004000000 */
[----:B------:R-:W-:Y:S01]  /*1ea0*/  IMAD R3, R4, R16, RZ ;  /* 0x0000001004037224 */ /* 0x000fe200078e02ff */
[----:B--2---:R-:W-:Y:S01]  /*1eb0*/  LEA R6, P3, R5, R86, 0x1 ;  /* 0x0000005605067211 */ /* 0x004fe200078608ff */
[-C--:B------:R-:W-:Y:S01]  /*1ec0*/  IMAD R121, R17, R16.reuse, RZ ;  /* 0x0000001011797224 */ /* 0x080fe200078e02ff */
[C---:B------:R-:W-:Y:S01]  /*1ed0*/  SEL R33, R2.reuse, R33, !P0 ;  /* 0x0000002102217207 */ /* 0x040fe20004000000 */
[-C--:B------:R-:W-:Y:S01]  /*1ee0*/  IMAD R119, R19, R16.reuse, RZ ;  /* 0x0000001013777224 */ /* 0x080fe200078e02ff */
[----:B------:R-:W-:Y:S01]  /*1ef0*/  SEL R35, R2, R35, !P0 ;  /* 0x0000002302237207 */ /* 0x000fe20004000000 */
[----:B------:R-:W-:Y:S01]  /*1f00*/  IMAD R23, R8, R16, RZ ;  /* 0x0000001008177224 */ /* 0x000fe200078e02ff */
[----:B------:R-:W-:Y:S01]  /*1f10*/  LEA R4, P2, R22, R86, 0x1 ;  /* 0x0000005616047211 */ /* 0x000fe200078408ff */
[-C--:B------:R-:W-:Y:S01]  /*1f20*/  IMAD R33, R33, R16.reuse, RZ ;  /* 0x0000001021217224 */ /* 0x080fe200078e02ff */
[C---:B------:R-:W-:Y:S01]  /*1f30*/  SEL R9, R2.reuse, R9, !P0 ;  /* 0x0000000902097207 */ /* 0x040fe20004000000 */
[----:B------:R-:W-:Y:S01]  /*1f40*/  IMAD R35, R35, R16, RZ ;  /* 0x0000001023237224 */ /* 0x000fe200078e02ff */
[C---:B------:R-:W-:Y:S01]  /*1f50*/  SEL R10, R2.reuse, R10, !P0 ;  /* 0x0000000a020a7207 */ /* 0x040fe20004000000 */
[----:B------:R-:W0:Y:S01]  /*1f60*/  LDC.64 R18, c[0x0][0x380] ;  /* 0x0000e000ff127b82 */ /* 0x000e220000000a00 */
[C---:B------:R-:W-:Y:S01]  /*1f70*/  SEL R11, R2.reuse, R11, !P0 ;  /* 0x0000000b020b7207 */ /* 0x040fe20004000000 */
[-C--:B------:R-:W-:Y:S01]  /*1f80*/  IMAD R24, R9, R16.reuse, RZ ;  /* 0x0000001009187224 */ /* 0x080fe200078e02ff */
[----:B------:R-:W-:Y:S01]  /*1f90*/  SEL R13, R2, R13, !P0 ;  /* 0x0000000d020d7207 */ /* 0x000fe20004000000 */
[-C--:B------:R-:W-:Y:S01]  /*1fa0*/  IMAD R69, R10, R16.reuse, RZ ;  /* 0x000000100a457224 */ /* 0x080fe200078e02ff */
[C---:B------:R-:W-:Y:S01]  /*1fb0*/  SEL R21, R2.reuse, R21, !P0 ;  /* 0x0000001502157207 */ /* 0x040fe20004000000 */
        /* <DEDUP_REMOVED lines=35> */
[----:B------:R-:W-:Y:S01]  /*21f0*/  SEL R2, R2, R63, !P0 ;  /* 0x0000003f02027207 */ /* 0x000fe20004000000 */
[-C--:B------:R-:W-:Y:S01]  /*2200*/  IMAD R59, R59, R16.reuse, RZ ;  /* 0x000000103b3b7224 */ /* 0x080fe200078e02ff */
[-C--:B------:R-:W-:Y:S01]  /*2210*/  LEA.HI.X.SX32 R7, R5, R87.reuse, 0x1, P3 ;  /* 0x0000005705077211 */ /* 0x080fe200018f0eff */
[-C--:B------:R-:W-:Y:S01]  /*2220*/  IMAD R61, R61, R16.reuse, RZ ;  /* 0x000000103d3d7224 */ /* 0x080fe200078e02ff */
[----:B------:R-:W-:Y:S01]  /*2230*/  LEA.HI.X.SX32 R5, R22, R87, 0x1, P2 ;  /* 0x0000005716057211 */ /* 0x000fe200010f0eff */
[----:B------:R-:W-:Y:S01]  /*2240*/  IMAD R16, R2, R16, RZ ;  /* 0x0000001002107224 */ /* 0x000fe200078e02ff */
[-C--:B------:R-:W-:Y:S01]  /*2250*/  LEA R120, P3, R121, R86.reuse, 0x1 ;  /* 0x0000005679787211 */ /* 0x080fe200078608ff */
[----:B---3--:R-:W-:Y:S01]  /*2260*/  IMAD R13, R0, UR5, RZ ;  /* 0x00000005000d7c24 */ /* 0x008fe2000f8e02ff */
[-C--:B------:R-:W-:Y:S01]  /*2270*/  LEA R118, P2, R119, R86.reuse, 0x1 ;  /* 0x0000005677767211 */ /* 0x080fe200078408ff */
[----:B------:R-:W1:Y:S01]  /*2280*/  LDCU UR5, c[0x0][0x3a0] ;  /* 0x00007400ff0577ac */ /* 0x000e620008000800 */
[----:B------:R-:W-:-:S02]  /*2290*/  LEA R10, P5, R3, R86, 0x1 ;  /* 0x00000056030a7211 */ /* 0x000fc400078a08ff */
[-C--:B------:R-:W-:Y:S02]  /*22a0*/  LEA R8, P4, R20, R86.reuse, 0x1 ;  /* 0x0000005614087211 */ /* 0x080fe400078808ff */
[-C--:B------:R-:W-:Y:S02]  /*22b0*/  LEA R2, P1, R23, R86.reuse, 0x1 ;  /* 0x0000005617027211 */ /* 0x080fe400078208ff */
[-C--:B------:R-:W-:Y:S02]  /*22c0*/  LEA.HI.X.SX32 R121, R121, R87.reuse, 0x1, P3 ;  /* 0x0000005779797211 */ /* 0x080fe400018f0eff */
[----:B------:R-:W-:Y:S02]  /*22d0*/  LEA.HI.X.SX32 R119, R119, R87, 0x1, P2 ;  /* 0x0000005777777211 */ /* 0x000fe400010f0eff */
[-C--:B------:R-:W-:Y:S02]  /*22e0*/  LEA R98, P3, R33, R86.reuse, 0x1 ;  /* 0x0000005621627211 */ /* 0x080fe400078608ff */
[----:B------:R-:W-:-:S02]  /*22f0*/  LEA R100, P2, R35, R86, 0x1 ;  /* 0x0000005623647211 */ /* 0x000fc400078408ff */
[-C--:B------:R-:W-:Y:S02]  /*2300*/  LEA.HI.X.SX32 R11, R3, R87.reuse, 0x1, P5 ;  /* 0x00000057030b7211 */ /* 0x080fe400028f0eff */
[----:B------:R-:W-:Y:S02]  /*2310*/  LEA.HI.X.SX32 R9, R20, R87, 0x1, P4 ;  /* 0x0000005714097211 */ /* 0x000fe400020f0eff */
[-C--:B------:R-:W-:Y:S02]  /*2320*/  LEA R0, P0, R24, R86.reuse, 0x1 ;  /* 0x0000005618007211 */ /* 0x080fe400078008ff */
[-C--:B------:R-:W-:Y:S02]  /*2330*/  LEA R104, P6, R69, R86.reuse, 0x1 ;  /* 0x0000005645687211 */ /* 0x080fe400078c08ff */
[-C--:B------:R-:W-:Y:S02]  /*2340*/  LEA R122, P5, R105, R86.reuse, 0x1 ;  /* 0x00000056697a7211 */ /* 0x080fe400078a08ff */
[----:B------:R-:W-:-:S02]  /*2350*/  LEA R106, P4, R107, R86, 0x1 ;  /* 0x000000566b6a7211 */ /* 0x000fc400078808ff */
[-C--:B------:R-:W-:Y:S02]  /*2360*/  LEA.HI.X.SX32 R3, R23, R87.reuse, 0x1, P1 ;  /* 0x0000005717037211 */ /* 0x080fe400008f0eff */
[----:B------:R-:W-:Y:S02]  /*2370*/  LEA R116, P1, R21, R86, 0x1 ;  /* 0x0000005615747211 */ /* 0x000fe400078208ff */
[-C--:B------:R-:W-:Y:S02]  /*2380*/  LEA.HI.X.SX32 R99, R33, R87.reuse, 0x1, P3 ;  /* 0x0000005721637211 */ /* 0x080fe400018f0eff */
[-C--:B------:R-:W-:Y:S01]  /*2390*/  LEA.HI.X.SX32 R101, R35, R87.reuse, 0x1, P2 ;  /* 0x0000005723657211 */ /* 0x080fe200010f0eff */
[----:B------:R-:W2:Y:S01]  /*23a0*/  LDC R33, c[0x0][0x3a8] ;  /* 0x0000ea00ff217b82 */ /* 0x000ea20000000800 */
[-C--:B------:R-:W-:Y:S02]  /*23b0*/  LEA.HI.X.SX32 R17, R24, R87.reuse, 0x1, P0 ;  /* 0x0000005718117211 */ /* 0x080fe400000f0eff */
[----:B------:R-:W-:-:S02]  /*23c0*/  LEA.HI.X.SX32 R69, R69, R87, 0x1, P6 ;  /* 0x0000005745457211 */ /* 0x000fc400030f0eff */
[-C--:B------:R-:W-:Y:S02]  /*23d0*/  LEA.HI.X.SX32 R105, R105, R87.reuse, 0x1, P5 ;  /* 0x0000005769697211 */ /* 0x080fe400028f0eff */
[----:B------:R-:W-:Y:S01]  /*23e0*/  LEA.HI.X.SX32 R107, R107, R87, 0x1, P4 ;  /* 0x000000576b6b7211 */ /* 0x000fe200020f0eff */
[----:B------:R-:W3:Y:S01]  /*23f0*/  LDC R35, c[0x0][0x3ac] ;  /* 0x0000eb00ff237b82 */ /* 0x000ee20000000800 */
[-C--:B------:R-:W-:Y:S02]  /*2400*/  LEA R112, P0, R25, R86.reuse, 0x1 ;  /* 0x0000005619707211 */ /* 0x080fe400078008ff */
[-C--:B------:R-:W-:Y:S02]  /*2410*/  LEA R114, P6, R27, R86.reuse, 0x1 ;  /* 0x000000561b727211 */ /* 0x080fe400078c08ff */
[-C--:B------:R-:W-:Y:S02]  /*2420*/  LEA R108, P5, R29, R86.reuse, 0x1 ;  /* 0x000000561d6c7211 */ /* 0x080fe400078a08ff */
[----:B------:R-:W-:-:S02]  /*2430*/  LEA R110, P4, R31, R86, 0x1 ;  /* 0x000000561f6e7211 */ /* 0x000fc400078808ff */
[-C--:B------:R-:W-:Y:S02]  /*2440*/  LEA.HI.X.SX32 R117, R21, R87.reuse, 0x1, P1 ;  /* 0x0000005715757211 */ /* 0x080fe400008f0eff */
[----:B------:R-:W-:Y:S02]  /*2450*/  LEA R102, P1, R37, R86, 0x1 ;  /* 0x0000005625667211 */ /* 0x000fe400078208ff */
[-C--:B------:R-:W-:Y:S02]  /*2460*/  LEA.HI.X.SX32 R113, R25, R87.reuse, 0x1, P0 ;  /* 0x0000005719717211 */ /* 0x080fe400000f0eff */
[-C--:B------:R-:W-:Y:S02]  /*2470*/  LEA.HI.X.SX32 R115, R27, R87.reuse, 0x1, P6 ;  /* 0x000000571b737211 */ /* 0x080fe400030f0eff */
[-C--:B------:R-:W-:Y:S02]  /*2480*/  LEA.HI.X.SX32 R109, R29, R87.reuse, 0x1, P5 ;  /* 0x000000571d6d7211 */ /* 0x080fe400028f0eff */
[----:B------:R-:W-:-:S02]  /*2490*/  LEA.HI.X.SX32 R111, R31, R87, 0x1, P4 ;  /* 0x000000571f6f7211 */ /* 0x000fc400020f0eff */
[-C--:B------:R-:W-:Y:S02]  /*24a0*/  LEA R94, P0, R39, R86.reuse, 0x1 ;  /* 0x00000056275e7211 */ /* 0x080fe400078008ff */
[-C--:B------:R-:W-:Y:S02]  /*24b0*/  LEA R96, P6, R41, R86.reuse, 0x1 ;  /* 0x0000005629607211 */ /* 0x080fe400078c08ff */
[-C--:B------:R-:W-:Y:S02]  /*24c0*/  LEA R90, P5, R43, R86.reuse, 0x1 ;  /* 0x000000562b5a7211 */ /* 0x080fe400078a08ff */
[-C--:B------:R-:W-:Y:S02]  /*24d0*/  LEA R92, P4, R45, R86.reuse, 0x1 ;  /* 0x000000562d5c7211 */ /* 0x080fe400078808ff */
[----:B------:R-:W-:Y:S02]  /*24e0*/  LEA R88, P3, R47, R86, 0x1 ;  /* 0x000000562f587211 */ /* 0x000fe400078608ff */
[----:B------:R-:W-:-:S02]  /*24f0*/  LEA.HI.X.SX32 R103, R37, R87, 0x1, P1 ;  /* 0x0000005725677211 */ /* 0x000fc400008f0eff */
[-C--:B------:R-:W-:Y:S02]  /*2500*/  LEA R72, P2, R49, R86.reuse, 0x1 ;  /* 0x0000005631487211 */ /* 0x080fe400078408ff */
[----:B------:R-:W-:Y:S02]  /*2510*/  LEA R76, P1, R51, R86, 0x1 ;  /* 0x00000056334c7211 */ /* 0x000fe400078208ff */
[-C--:B------:R-:W-:Y:S02]  /*2520*/  LEA.HI.X.SX32 R95, R39, R87.reuse, 0x1, P0 ;  /* 0x00000057275f7211 */ /* 0x080fe400000f0eff */
[-C--:B------:R-:W-:Y:S02]  /*2530*/  LEA.HI.X.SX32 R97, R41, R87.reuse, 0x1, P6 ;  /* 0x0000005729617211 */ /* 0x080fe400030f0eff */
[-C--:B------:R-:W-:Y:S02]  /*2540*/  LEA.HI.X.SX32 R91, R43, R87.reuse, 0x1, P5 ;  /* 0x000000572b5b7211 */ /* 0x080fe400028f0eff */
[----:B------:R-:W-:-:S02]  /*2550*/  LEA.HI.X.SX32 R93, R45, R87, 0x1, P4 ;  /* 0x000000572d5d7211 */ /* 0x000fc400020f0eff */
[----:B------:R-:W-:Y:S02]  /*2560*/  LEA.HI.X.SX32 R89, R47, R87, 0x1, P3 ;  /* 0x000000572f597211 */ /* 0x000fe400018f0eff */
[-C--:B------:R-:W-:Y:S02]  /*2570*/  LEA R78, P0, R53, R86.reuse, 0x1 ;  /* 0x00000056354e7211 */ /* 0x080fe400078008ff */
[-C--:B------:R-:W-:Y:S02]  /*2580*/  LEA R82, P6, R55, R86.reuse, 0x1 ;  /* 0x0000005637527211 */ /* 0x080fe400078c08ff */
[-C--:B------:R-:W-:Y:S02]  /*2590*/  LEA R70, P5, R57, R86.reuse, 0x1 ;  /* 0x0000005639467211 */ /* 0x080fe400078a08ff */
[-C--:B------:R-:W-:Y:S02]  /*25a0*/  LEA R84, P4, R59, R86.reuse, 0x1 ;  /* 0x000000563b547211 */ /* 0x080fe400078808ff */
[----:B------:R-:W-:-:S02]  /*25b0*/  LEA R74, P3, R61, R86, 0x1 ;  /* 0x000000563d4a7211 */ /* 0x000fc400078608ff */
[-C--:B------:R-:W-:Y:S02]  /*25c0*/  LEA.HI.X.SX32 R73, R49, R87.reuse, 0x1, P2 ;  /* 0x0000005731497211 */ /* 0x080fe400010f0eff */
[----:B------:R-:W-:Y:S02]  /*25d0*/  CS2R R48, SRZ ;  /* 0x0000000000307805 */ /* 0x000fe4000001ff00 */
[----:B------:R-:W-:Y:S02]  /*25e0*/  LEA.HI.X.SX32 R77, R51, R87, 0x1, P1 ;  /* 0x00000057334d7211 */ /* 0x000fe400008f0eff */
[----:B------:R-:W-:Y:S02]  /*25f0*/  CS2R R50, SRZ ;  /* 0x0000000000327805 */ /* 0x000fe4000001ff00 */
[----:B------:R-:W-:Y:S02]  /*2600*/  LEA R86, P2, R16, R86, 0x1 ;  /* 0x0000005610567211 */ /* 0x000fe400078408ff */
[----:B0-----:R-:W-:-:S02]  /*2610*/  LEA R80, P1, R13, R18, 0x1 ;  /* 0x000000120d507211 */ /* 0x001fc400078208ff */
[-C--:B------:R-:W-:Y:S02]  /*2620*/  LEA.HI.X.SX32 R79, R53, R87.reuse, 0x1, P0 ;  /* 0x00000057354f7211 */ /* 0x080fe400000f0eff */
[-C--:B------:R-:W-:Y:S02]  /*2630*/  LEA.HI.X.SX32 R83, R55, R87.reuse, 0x1, P6 ;  /* 0x0000005737537211 */ /* 0x080fe400030f0eff */
[-C--:B------:R-:W-:Y:S02]  /*2640*/  LEA.HI.X.SX32 R71, R57, R87.reuse, 0x1, P5 ;  /* 0x0000005739477211 */ /* 0x080fe400028f0eff */
[-C--:B------:R-:W-:Y:S02]  /*2650*/  LEA.HI.X.SX32 R85, R59, R87.reuse, 0x1, P4 ;  /* 0x000000573b557211 */ /* 0x080fe400020f0eff */
[-C--:B------:R-:W-:Y:S02]  /*2660*/  LEA.HI.X.SX32 R75, R61, R87.reuse, 0x1, P3 ;  /* 0x000000573d4b7211 */ /* 0x080fe400018f0eff */
[----:B------:R-:W-:-:S02]  /*2670*/  LEA.HI.X.SX32 R87, R16, R87, 0x1, P2 ;  /* 0x0000005710577211 */ /* 0x000fc400010f0eff */
[----:B------:R-:W-:Y:S01]  /*2680*/  LEA.HI.X.SX32 R81, R13, R19, 0x1, P1 ;  /* 0x000000130d517211 */ /* 0x000fe200008f0eff */
[----:B------:R-:W-:Y:S01]  /*2690*/  IMAD.SHL.U32 R13, R15, 0x2, RZ ;  /* 0x000000020f0d7824 */ /* 0x000fe200078e00ff */
[C---:B------:R-:W-:Y:S02]  /*26a0*/  LOP3.LUT R16, R30.reuse, 0x38, RZ, 0xfc, !PT ;  /* 0x000000381e107812 */ /* 0x040fe400078efcff */
[C---:B------:R-:W-:Y:S02]  /*26b0*/  LOP3.LUT R18, R30.reuse, 0x34, RZ, 0xfc, !PT ;  /* 0x000000341e127812 */ /* 0x040fe400078efcff */
[----:B------:R-:W-:Y:S01]  /*26c0*/  LOP3.LUT R19, R30, 0x30, RZ, 0xfc, !PT ;  /* 0x000000301e137812 */ /* 0x000fe200078efcff */
[-C--:B--2---:R-:W-:Y:S01]  /*26d0*/  IMAD R16, R16, R33.reuse, RZ ;  /* 0x0000002110107224 */ /* 0x084fe200078e02ff */
[----:B------:R-:W-:Y:S01]  /*26e0*/  LOP3.LUT R20, R30, 0x2c, RZ, 0xfc, !PT ;  /* 0x0000002c1e147812 */ /* 0x000fe200078efcff */
[-C--:B------:R-:W-:Y:S01]  /*26f0*/  IMAD R18, R18, R33.reuse, RZ ;  /* 0x0000002112127224 */ /* 0x080fe200078e02ff */
[C---:B------:R-:W-:Y:S01]  /*2700*/  LOP3.LUT R21, R30.reuse, 0x28, RZ, 0xfc, !PT ;  /* 0x000000281e157812 */ /* 0x040fe200078efcff */
[-C--:B------:R-:W-:Y:S01]  /*2710*/  IMAD R19, R19, R33.reuse, RZ ;  /* 0x0000002113137224 */ /* 0x080fe200078e02ff */
        /* <DEDUP_REMOVED lines=18> */
[----:B------:R-:W-:Y:S01]  /*2840*/  LEA.HI R32, R15, 0x3c, RZ, 0x1c ;  /* 0x0000003c0f207811 */ /* 0x000fe200078fe0ff */
[-C--:B------:R-:W-:Y:S01]  /*2850*/  IMAD R29, R29, R33.reuse, RZ ;  /* 0x000000211d1d7224 */ /* 0x080fe200078e02ff */
[----:B------:R-:W-:Y:S01]  /*2860*/  LOP3.LUT R34, R15, 0x3f, RZ, 0xc0, !PT ;  /* 0x0000003f0f227812 */ /* 0x000fe200078ec0ff */
[-C--:B------:R-:W-:Y:S01]  /*2870*/  IMAD R30, R30, R33.reuse, RZ ;  /* 0x000000211e1e7224 */ /* 0x080fe200078e02ff */
[----:B------:R-:W-:Y:S01]  /*2880*/  SHF.R.S32.HI R68, RZ, 0x6, R68 ;  /* 0x00000006ff447819 */ /* 0x000fe20000011444 */
[----:B------:R-:W-:-:S02]  /*2890*/  IMAD R31, R31, R33, RZ ;  /* 0x000000211f1f7224 */ /* 0x000fc400078e02ff */
[----:B------:R-:W-:Y:S02]  /*28a0*/  IMAD R32, R32, R33, RZ ;  /* 0x0000002120207224 */ /* 0x000fe400078e02ff */
[----:B---3--:R-:W-:Y:S02]  /*28b0*/  IMAD R34, R34, R35, RZ ;  /* 0x0000002322227224 */ /* 0x008fe400078e02ff */
[----:B------:R-:W-:Y:S02]  /*28c0*/  IMAD.SHL.U32 R33, R33, 0x40, RZ ;  /* 0x0000004021217824 */ /* 0x000fe400078e00ff */
[----:B-1----:R-:W-:-:S07]  /*28d0*/  IMAD.SHL.U32 R35, R35, 0x40, RZ ;  /* 0x0000004023237824 */ /* 0x002fce00078e00ff */
.L_x_1:
[----:B------:R-:W-:Y:S01]  /*28e0*/  SHF.R.U32.HI R46, RZ, 0x4, R15 ;  /* 0x00000004ff2e7819 */ /* 0x000fe2000001160f */
[--C-:B------:R-:W-:Y:S01]  /*28f0*/  IMAD.WIDE R40, R32, 0x2, R80.reuse ;  /* 0x0000000220287825 */ /* 0x100fe200078e0250 */
[----:B------:R-:W-:Y:S02]  /*2900*/  LEA.HI R36, R15, 0x3c, RZ, 0x1c ;  /* 0x0000003c0f247811 */ /* 0x000fe400078fe0ff */
[----:B------:R-:W-:Y:S01]  /*2910*/  SGXT.U32 R46, R46, 0x2 ;  /* 0x000000022e2e781a */ /* 0x000fe20000000000 */
[----:B------:R-:W-:Y:S01]  /*2920*/  IMAD.WIDE R38, R30, 0x2, R80 ;  /* 0x000000021e267825 */ /* 0x000fe200078e0250 */
[----:B------:R-:W-:Y:S02]  /*2930*/  ISETP.GE.AND P1, PT, R36, UR5, PT ;  /* 0x0000000524007c0c */ /* 0x000fe4000bf26270 */
[C---:B------:R-:W-:Y:S02]  /*2940*/  LOP3.LUT R42, R46.reuse, 0x4, RZ, 0xfc, !PT ;  /* 0x000000042e2a7812 */ /* 0x040fe400078efcff */
[----:B------:R-:W-:-:S02]  /*2950*/  ISETP.GE.AND P0, PT, R46, UR5, PT ;  /* 0x000000052e007c0c */ /* 0x000fc4000bf06270 */
[----:B------:R-:W-:Y:S02]  /*2960*/  ISETP.GE.AND P2, PT, R42, UR5, PT ;  /* 0x000000052a007c0c */ /* 0x000fe4000bf46270 */
[----:B------:R-:W-:Y:S02]  /*2970*/  PRMT R134, RZ, 0x7610, R134 ;  /* 0x00007610ff867816 */ /* 0x000fe40000000086 */
[C---:B------:R-:W-:Y:S02]  /*2980*/  LOP3.LUT R36, R46.reuse, 0x8, RZ, 0xfc, !PT ;  /* 0x000000082e247812 */ /* 0x040fe400078efcff */
[----:B------:R-:W-:Y:S02]  /*2990*/  LOP3.LUT R37, R46, 0xc, RZ, 0xfc, !PT ;  /* 0x0000000c2e257812 */ /* 0x000fe400078efcff */
[----:B------:R-:W-:Y:S01]  /*29a0*/  PRMT R54, RZ, 0x7610, R54 ;  /* 0x00007610ff367816 */ /* 0x000fe20000000036 */
[----:B------:R0:W2:Y:S01]  /*29b0*/  @!P1 LDG.E.U16 R134, desc[UR6][R40.64] ;  /* 0x0000000628869981 */ /* 0x0000a2000c1e1500 */
[----:B------:R-:W-:-:S02]  /*29c0*/  ISETP.GE.AND P3, PT, R36, UR5, PT ;  /* 0x0000000524007c0c */ /* 0x000fc4000bf66270 */
[----:B------:R-:W-:Y:S01]  /*29d0*/  ISETP.GE.AND P4, PT, R37, UR5, PT ;  /* 0x0000000525007c0c */ /* 0x000fe2000bf86270 */
[----:B------:R-:W-:Y:S01]  /*29e0*/  IMAD.WIDE R36, R31, 0x2, R80 ;  /* 0x000000021f247825 */ /* 0x000fe200078e0250 */
[----:B------:R-:W-:Y:S01]  /*29f0*/  PRMT R141, RZ, 0x7610, R141 ;  /* 0x00007610ff8d7816 */ /* 0x000fe2000000008d */
[----:B------:R1:W3:Y:S01]  /*2a00*/  @!P0 LDG.E.U16 R54, desc[UR6][R38.64] ;  /* 0x0000000626368981 */ /* 0x0002e2000c1e1500 */
[C---:B------:R-:W-:Y:S02]  /*2a10*/  LOP3.LUT R42, R46.reuse, 0x10, RZ, 0xfc, !PT ;  /* 0x000000102e2a7812 */ /* 0x040fe400078efcff */
[C---:B------:R-:W-:Y:S02]  /*2a20*/  LOP3.LUT R43, R46.reuse, 0x14, RZ, 0xfc, !PT ;  /* 0x000000142e2b7812 */ /* 0x040fe400078efcff */
[C---:B0-----:R-:W-:Y:S01]  /*2a30*/  LOP3.LUT R40, R46.reuse, 0x18, RZ, 0xfc, !PT ;  /* 0x000000182e287812 */ /* 0x041fe200078efcff */
[----:B------:R-:W4:Y:S01]  /*2a40*/  @!P2 LDG.E.U16 R141, desc[UR6][R36.64] ;  /* 0x00000006248da981 */ /* 0x000f22000c1e1500 */
[----:B------:R-:W-:-:S02]  /*2a50*/  LOP3.LUT R41, R46, 0x1c, RZ, 0xfc, !PT ;  /* 0x0000001c2e297812 */ /* 0x000fc400078efcff */
[----:B------:R-:W-:Y:S01]  /*2a60*/  ISETP.GE.AND P5, PT, R42, UR5, PT ;  /* 0x000000052a007c0c */ /* 0x000fe2000bfa6270 */
[--C-:B-1----:R-:W-:Y:S01]  /*2a70*/  IMAD.WIDE R38, R29, 0x2, R80.reuse ;  /* 0x000000021d267825 */ /* 0x102fe200078e0250 */
[----:B------:R-:W-:Y:S02]  /*2a80*/  ISETP.GE.AND P0, PT, R43, UR5, PT ;  /* 0x000000052b007c0c */ /* 0x000fe4000bf06270 */
[----:B------:R-:W-:Y:S01]  /*2a90*/  ISETP.GE.AND P1, PT, R40, UR5, PT ;  /* 0x0000000528007c0c */ /* 0x000fe2000bf26270 */
[----:B------:R-:W-:Y:S01]  /*2aa0*/  IMAD.WIDE R42, R28, 0x2, R80 ;  /* 0x000000021c2a7825 */ /* 0x000fe200078e0250 */
[----:B------:R-:W-:Y:S02]  /*2ab0*/  PRMT R47, RZ, 0x7610, R47 ;  /* 0x00007610ff2f7816 */ /* 0x000fe4000000002f */
[----:B------:R-:W-:Y:S02]  /*2ac0*/  PRMT R140, RZ, 0x7610, R140 ;  /* 0x00007610ff8c7816 */ /* 0x000fe4000000008c */
[----:B------:R-:W-:-:S02]  /*2ad0*/  ISETP.GE.AND P2, PT, R41, UR5, PT ;  /* 0x0000000529007c0c */ /* 0x000fc4000bf46270 */
[C---:B------:R-:W-:Y:S01]  /*2ae0*/  LOP3.LUT R40, R46.reuse, 0x20, RZ, 0xfc, !PT ;  /* 0x000000202e287812 */ /* 0x040fe200078efcff */
[----:B------:R0:W5:Y:S01]  /*2af0*/  @!P3 LDG.E.U16 R47, desc[UR6][R38.64] ;  /* 0x00000006262fb981 */ /* 0x000162000c1e1500 */
[----:B------:R-:W-:Y:S02]  /*2b00*/  LOP3.LUT R41, R46, 0x24, RZ, 0xfc, !PT ;  /* 0x000000242e297812 */ /* 0x000fe400078efcff */
[----:B------:R-:W-:Y:S01]  /*2b10*/  ISETP.GE.AND P3, PT, R40, UR5, PT ;  /* 0x0000000528007c0c */ /* 0x000fe2000bf66270 */
[----:B------:R1:W2:Y:S01]  /*2b20*/  @!P4 LDG.E.U16 R140, desc[UR6][R42.64] ;  /* 0x000000062a8cc981 */ /* 0x0002a2000c1e1500 */
[----:B------:R-:W-:Y:S01]  /*2b30*/  ISETP.GE.AND P4, PT, R41, UR5, PT ;  /* 0x0000000529007c0c */ /* 0x000fe2000bf86270 */
[----:B------:R-:W-:Y:S01]  /*2b40*/  IMAD.WIDE R40, R25, 0x2, R80 ;  /* 0x0000000219287825 */ /* 0x000fe200078e0250 */
[----:B------:R-:W-:Y:S02]  /*2b50*/  PRMT R59, RZ, 0x7610, R59 ;  /* 0x00007610ff3b7816 */ /* 0x000fe4000000003b */
[----:B------:R-:W-:Y:S01]  /*2b60*/  PRMT R57, RZ, 0x7610, R57 ;  /* 0x00007610ff397816 */ /* 0x000fe20000000039 */
[----:B------:R-:W-:Y:S01]  /*2b70*/  IMAD.WIDE R44, R27, 0x2, R80 ;  /* 0x000000021b2c7825 */ /* 0x000fe200078e0250 */
[----:B0-----:R-:W-:-:S02]  /*2b80*/  LOP3.LUT R38, R46, 0x30, RZ, 0xfc, !PT ;  /* 0x000000302e267812 */ /* 0x001fc400078efcff */
[----:B------:R-:W-:Y:S01]  /*2b90*/  LOP3.LUT R52, R46, 0x28, RZ, 0xfc, !PT ;  /* 0x000000282e347812 */ /* 0x000fe200078efcff */
[----:B------:R-:W2:Y:S01]  /*2ba0*/  @!P1 LDG.E.U16 R59, desc[UR6][R40.64] ;  /* 0x00000006283b9981 */ /* 0x000ea2000c1e1500 */
[----:B------:R-:W-:Y:S01]  /*2bb0*/  PRMT R137, RZ, 0x7610, R137 ;  /* 0x00007610ff897816 */ /* 0x000fe20000000089 */
[----:B------:R-:W-:Y:S01]  /*2bc0*/  IMAD.WIDE R36, R26, 0x2, R80 ;  /* 0x000000021a247825 */ /* 0x000fe200078e0250 */
[----:B------:R-:W-:Y:S01]  /*2bd0*/  ISETP.GE.AND P1, PT, R38, UR5, PT ;  /* 0x0000000526007c0c */ /* 0x000fe2000bf26270 */
[----:B------:R0:W4:Y:S01]  /*2be0*/  @!P5 LDG.E.U16 R57, desc[UR6][R44.64] ;  /* 0x000000062c39d981 */ /* 0x000122000c1e1500 */
[----:B------:R-:W-:Y:S01]  /*2bf0*/  PRMT R139, RZ, 0x7610, R139 ;  /* 0x00007610ff8b7816 */ /* 0x000fe2000000008b */
[----:B------:R-:W-:Y:S01]  /*2c00*/  IMAD.WIDE R38, R24, 0x2, R80 ;  /* 0x0000000218267825 */ /* 0x000fe200078e0250 */
[----:B------:R-:W-:Y:S01]  /*2c10*/  PRMT R135, RZ, 0x7610, R135 ;  /* 0x00007610ff877816 */ /* 0x000fe20000000087 */
[----:B------:R0:W4:Y:S01]  /*2c20*/  @!P0 LDG.E.U16 R137, desc[UR6][R36.64] ;  /* 0x0000000624898981 */ /* 0x000122000c1e1500 */
[----:B------:R-:W-:-:S02]  /*2c30*/  ISETP.GE.AND P5, PT, R52, UR5, PT ;  /* 0x0000000534007c0c */ /* 0x000fc4000bfa6270 */
[C---:B------:R-:W-:Y:S01]  /*2c40*/  LOP3.LUT R53, R46.reuse, 0x2c, RZ, 0xfc, !PT ;  /* 0x0000002c2e357812 */ /* 0x040fe200078efcff */
[----:B------:R0:W4:Y:S01]  /*2c50*/  @!P2 LDG.E.U16 R139, desc[UR6][R38.64] ;  /* 0x00000006268ba981 */ /* 0x000122000c1e1500 */
[C---:B-1----:R-:W-:Y:S01]  /*2c60*/  LOP3.LUT R42, R46.reuse, 0x34, RZ, 0xfc, !PT ;  /* 0x000000342e2a7812 */ /* 0x042fe200078efcff */
[--C-:B0-----:R-:W-:Y:S01]  /*2c70*/  IMAD.WIDE R44, R23, 0x2, R80.reuse ;  /* 0x00000002172c7825 */ /* 0x101fe200078e0250 */
[----:B------:R-:W-:Y:S02]  /*2c80*/  LOP3.LUT R46, R46, 0x38, RZ, 0xfc, !PT ;  /* 0x000000382e2e7812 */ /* 0x000fe400078efcff */
[----:B------:R-:W-:Y:S02]  /*2c90*/  ISETP.GE.AND P0, PT, R53, UR5, PT ;  /* 0x0000000535007c0c */ /* 0x000fe4000bf06270 */
[----:B------:R-:W4:Y:S01]  /*2ca0*/  @!P3 LDG.E.U16 R135, desc[UR6][R44.64] ;  /* 0x000000062c87b981 */ /* 0x000f22000c1e1500 */
[----:B------:R-:W-:Y:S02]  /*2cb0*/  ISETP.GE.AND P2, PT, R42, UR5, PT ;  /* 0x000000052a007c0c */ /* 0x000fe4000bf46270 */
[----:B------:R-:W-:Y:S01]  /*2cc0*/  ISETP.GE.AND P3, PT, R46, UR5, PT ;  /* 0x000000052e007c0c */ /* 0x000fe2000bf66270 */
[----:B------:R-:W-:Y:S01]  /*2cd0*/  IMAD.WIDE R36, R21, 0x2, R80 ;  /* 0x0000000215247825 */ /* 0x000fe200078e0250 */
[----:B------:R-:W-:-:S02]  /*2ce0*/  PRMT R46, RZ, 0x7610, R46 ;  /* 0x00007610ff2e7816 */ /* 0x000fc4000000002e */
[----:B------:R-:W-:Y:S01]  /*2cf0*/  PRMT R138, RZ, 0x7610, R138 ;  /* 0x00007610ff8a7816 */ /* 0x000fe2000000008a */
[----:B------:R-:W-:Y:S01]  /*2d00*/  IMAD.WIDE R52, R22, 0x2, R80 ;  /* 0x0000000216347825 */ /* 0x000fe200078e0250 */
[----:B------:R-:W-:Y:S02]  /*2d10*/  PRMT R60, RZ, 0x7610, R60 ;  /* 0x00007610ff3c7816 */ /* 0x000fe4000000003c */
[----:B------:R-:W-:Y:S01]  /*2d20*/  PRMT R55, RZ, 0x7610, R55 ;  /* 0x00007610ff377816 */ /* 0x000fe20000000037 */
[----:B------:R0:W4:Y:S01]  /*2d30*/  @!P5 LDG.E.U16 R46, desc[UR6][R36.64] ;  /* 0x00000006242ed981 */ /* 0x000122000c1e1500 */
[----:B------:R-:W-:Y:S01]  /*2d40*/  PRMT R136, RZ, 0x7610, R136 ;  /* 0x00007610ff887816 */ /* 0x000fe20000000088 */
[----:B------:R-:W-:Y:S01]  /*2d50*/  IMAD.WIDE R42, R20, 0x2, R80 ;  /* 0x00000002142a7825 */ /* 0x000fe200078e0250 */
[----:B------:R-:W-:Y:S01]  /*2d60*/  PRMT R56, RZ, 0x7610, R56 ;  /* 0x00007610ff387816 */ /* 0x000fe20000000038 */
[----:B------:R-:W4:Y:S02]  /*2d70*/  @!P4 LDG.E.U16 R138, desc[UR6][R52.64] ;  /* 0x00000006348ac981 */ /* 0x000f24000c1e1500 */
[----:B------:R-:W-:-:S02]  /*2d80*/  IMAD.WIDE R38, R19, 0x2, R80 ;  /* 0x0000000213267825 */ /* 0x000fc400078e0250 */
[----:B------:R1:W4:Y:S02]  /*2d90*/  @!P0 LDG.E.U16 R60, desc[UR6][R42.64] ;  /* 0x000000062a3c8981 */ /* 0x000324000c1e1500 */
[--C-:B------:R-:W-:Y:S02]  /*2da0*/  IMAD.WIDE R40, R18, 0x2, R80.reuse ;  /* 0x0000000212287825 */ /* 0x100fe400078e0250 */
[----:B------:R1:W4:Y:S02]  /*2db0*/  @!P1 LDG.E.U16 R55, desc[UR6][R38.64] ;  /* 0x0000000626379981 */ /* 0x000324000c1e1500 */
[----:B0-----:R-:W-:Y:S02]  /*2dc0*/  IMAD.WIDE R36, R16, 0x2, R80 ;  /* 0x0000000210247825 */ /* 0x001fe400078e0250 */
[----:B------:R0:W4:Y:S04]  /*2dd0*/  @!P2 LDG.E.U16 R136, desc[UR6][R40.64] ;  /* 0x000000062888a981 */ /* 0x000128000c1e1500 */
[----:B------:R0:W4:Y:S01]  /*2de0*/  @!P3 LDG.E.U16 R56, desc[UR6][R36.64] ;  /* 0x000000062438b981 */ /* 0x000122000c1e1500 */
[----:B------:R-:W-:-:S04]  /*2df0*/  LOP3.LUT R124, R15, 0x3f, RZ, 0xc0, !PT ;  /* 0x0000003f0f7c7812 */ /* 0x000fc800078ec0ff */
[----:B------:R-:W-:Y:S01]  /*2e00*/  ISETP.GE.AND P0, PT, R124, UR5, PT ;  /* 0x000000057c007c0c */ /* 0x000fe2000bf06270 */
[C---:B-1----:R-:W-:Y:S01]  /*2e10*/  IMAD.WIDE R42, R34.reuse, 0x2, R84 ;  /* 0x00000002222a7825 */ /* 0x042fe200078e0254 */
[----:B------:R-:W-:Y:S01]  /*2e20*/  PRMT R127, RZ, 0x7610, R127 ;  /* 0x00007610ff7f7816 */ /* 0x000fe2000000007f */
[----:B------:R-:W-:Y:S01]  /*2e30*/  BAR.SYNC.DEFER_BLOCKING 0x0 ;  /* 0x0000000000007b1d */ /* 0x000fe20000010000 */
[----:B------:R-:W-:Y:S01]  /*2e40*/  PRMT R131, RZ, 0x7610, R131 ;  /* 0x00007610ff837816 */ /* 0x000fe20000000083 */
[----:B------:R-:W-:Y:S01]  /*2e50*/  IMAD.WIDE R38, R34, 0x2, R86 ;  /* 0x0000000222267825 */ /* 0x000fe200078e0256 */
[----:B------:R-:W-:-:S03]  /*2e60*/  PRMT R132, RZ, 0x7610, R132 ;  /* 0x00007610ff847816 */ /* 0x000fc60000000084 */
[C---:B0-----:R-:W-:Y:S01]  /*2e70*/  IMAD.WIDE R40, R34.reuse, 0x2, R74 ;  /* 0x0000000222287825 */ /* 0x041fe200078e024a */
[----:B------:R-:W-:Y:S02]  /*2e80*/  PRMT R58, RZ, 0x7610, R58 ;  /* 0x00007610ff3a7816 */ /* 0x000fe4000000003a */
[----:B------:R-:W-:Y:S01]  /*2e90*/  PRMT R61, RZ, 0x7610, R61 ;  /* 0x00007610ff3d7816 */ /* 0x000fe2000000003d */
[C---:B------:R-:W-:Y:S01]  /*2ea0*/  IMAD.WIDE R36, R34.reuse, 0x2, R70 ;  /* 0x0000000222247825 */ /* 0x040fe200078e0246 */
[----:B------:R-:W-:Y:S02]  /*2eb0*/  PRMT R128, RZ, 0x7610, R128 ;  /* 0x00007610ff807816 */ /* 0x000fe40000000080 */
[----:B------:R-:W-:Y:S01]  /*2ec0*/  PRMT R62, RZ, 0x7610, R62 ;  /* 0x00007610ff3e7816 */ /* 0x000fe2000000003e */
[C---:B------:R-:W-:Y:S01]  /*2ed0*/  IMAD.WIDE R44, R34.reuse, 0x2, R72 ;  /* 0x00000002222c7825 */ /* 0x040fe200078e0248 */
[----:B------:R-:W-:Y:S02]  /*2ee0*/  PRMT R125, RZ, 0x7610, R125 ;  /* 0x00007610ff7d7816 */ /* 0x000fe4000000007d */
[----:B------:R-:W-:Y:S01]  /*2ef0*/  PRMT R63, RZ, 0x7610, R63 ;  /* 0x00007610ff3f7816 */ /* 0x000fe2000000003f */
[----:B------:R0:W4:Y:S04]  /*2f00*/  @!P0 LDG.E.U16 R127, desc[UR6][R42.64] ;  /* 0x000000062a7f8981 */ /* 0x000128000c1e1500 */
[----:B------:R1:W4:Y:S04]  /*2f10*/  @!P0 LDG.E.U16 R131, desc[UR6][R38.64] ;  /* 0x0000000626838981 */ /* 0x000328000c1e1500 */
[----:B------:R1:W4:Y:S01]  /*2f20*/  @!P0 LDG.E.U16 R132, desc[UR6][R40.64] ;  /* 0x0000000628848981 */ /* 0x000322000c1e1500 */
[----:B0-----:R-:W-:Y:S01]  /*2f30*/  IMAD.WIDE R42, R34, 0x2, R76 ;  /* 0x00000002222a7825 */ /* 0x001fe200078e024c */
[----:B------:R-:W-:-:S02]  /*2f40*/  PRMT R129, RZ, 0x7610, R129 ;  /* 0x00007610ff817816 */ /* 0x000fc40000000081 */
[----:B------:R0:W4:Y:S01]  /*2f50*/  @!P0 LDG.E.U16 R128, desc[UR6][R36.64] ;  /* 0x0000000624808981 */ /* 0x000122000c1e1500 */
[----:B-1----:R-:W-:-:S03]  /*2f60*/  IMAD.WIDE R38, R34, 0x2, R82 ;  /* 0x0000000222267825 */ /* 0x002fc600078e0252 */
[----:B------:R1:W4:Y:S01]  /*2f70*/  @!P0 LDG.E.U16 R58, desc[UR6][R42.64] ;  /* 0x000000062a3a8981 */ /* 0x000322000c1e1500 */
[C---:B------:R-:W-:Y:S01]  /*2f80*/  IMAD.WIDE R40, R34.reuse, 0x2, R78 ;  /* 0x0000000222287825 */ /* 0x040fe200078e024e */
[----:B------:R-:W-:Y:S02]  /*2f90*/  PRMT R133, RZ, 0x7610, R133 ;  /* 0x00007610ff857816 */ /* 0x000fe40000000085 */
[----:B------:R1:W4:Y:S01]  /*2fa0*/  @!P0 LDG.E.U16 R61, desc[UR6][R38.64] ;  /* 0x00000006263d8981 */ /* 0x000322000c1e1500 */
[----:B------:R-:W-:Y:S01]  /*2fb0*/  PRMT R130, RZ, 0x7610, R130 ;  /* 0x00007610ff827816 */ /* 0x000fe20000000082 */
[C---:B0-----:R-:W-:Y:S02]  /*2fc0*/  IMAD.WIDE R36, R34.reuse, 0x2, R88 ;  /* 0x0000000222247825 */ /* 0x041fe400078e0258 */
[----:B------:R0:W4:Y:S02]  /*2fd0*/  @!P0 LDG.E.U16 R62, desc[UR6][R40.64] ;  /* 0x00000006283e8981 */ /* 0x000124000c1e1500 */
[C---:B-1----:R-:W-:Y:S01]  /*2fe0*/  IMAD.WIDE R42, R34.reuse, 0x2, R96 ;  /* 0x00000002222a7825 */ /* 0x042fe200078e0260 */
[----:B------:R-:W-:Y:S01]  /*2ff0*/  PRMT R126, RZ, 0x7610, R126 ;  /* 0x00007610ff7e7816 */ /* 0x000fe2000000007e */
[----:B------:R1:W4:Y:S02]  /*3000*/  @!P0 LDG.E.U16 R125, desc[UR6][R44.64] ;  /* 0x000000062c7d8981 */ /* 0x000324000c1e1500 */
[C---:B------:R-:W-:Y:S01]  /*3010*/  IMAD.WIDE R38, R34.reuse, 0x2, R92 ;  /* 0x0000000222267825 */ /* 0x040fe200078e025c */
[----:B------:R-:W-:Y:S01]  /*3020*/  PRMT R146, RZ, 0x7610, R146 ;  /* 0x00007610ff927816 */ /* 0x000fe20000000092 */
[----:B------:R1:W4:Y:S02]  /*3030*/  @!P0 LDG.E.U16 R63, desc[UR6][R42.64] ;  /* 0x000000062a3f8981 */ /* 0x000324000c1e1500 */
[C---:B0-----:R-:W-:Y:S01]  /*3040*/  IMAD.WIDE R40, R34.reuse, 0x2, R90 ;  /* 0x0000000222287825 */ /* 0x041fe200078e025a */
[----:B------:R-:W-:Y:S01]  /*3050*/  PRMT R144, RZ, 0x7610, R144 ;  /* 0x00007610ff907816 */ /* 0x000fe20000000090 */
[----:B------:R0:W4:Y:S02]  /*3060*/  @!P0 LDG.E.U16 R129, desc[UR6][R38.64] ;  /* 0x0000000626818981 */ /* 0x000124000c1e1500 */
[C---:B-1----:R-:W-:Y:S01]  /*3070*/  IMAD.WIDE R44, R34.reuse, 0x2, R94 ;  /* 0x00000002222c7825 */ /* 0x042fe200078e025e */
[----:B------:R-:W-:Y:S01]  /*3080*/  PRMT R143, RZ, 0x7610, R143 ;  /* 0x00007610ff8f7816 */ /* 0x000fe2000000008f */
[----:B------:R1:W4:Y:S01]  /*3090*/  @!P0 LDG.E.U16 R133, desc[UR6][R36.64] ;  /* 0x0000000624858981 */ /* 0x000322000c1e1500 */
[----:B------:R-:W-:Y:S01]  /*30a0*/  PRMT R142, RZ, 0x7610, R142 ;  /* 0x00007610ff8e7816 */ /* 0x000fe2000000008e */
[----:B------:R-:W-:-:S02]  /*30b0*/  IMAD.WIDE R42, R34, 0x2, R110 ;  /* 0x00000002222a7825 */ /* 0x000fc400078e026e */
[----:B------:R1:W4:Y:S02]  /*30c0*/  @!P0 LDG.E.U16 R130, desc[UR6][R40.64] ;  /* 0x0000000628828981 */ /* 0x000324000c1e1500 */
[C---:B0-----:R-:W-:Y:S01]  /*30d0*/  IMAD.WIDE R38, R34.reuse, 0x2, R100 ;  /* 0x0000000222267825 */ /* 0x041fe200078e0264 */
[----:B------:R-:W-:Y:S01]  /*30e0*/  PRMT R145, RZ, 0x7610, R145 ;  /* 0x00007610ff917816 */ /* 0x000fe20000000091 */
[----:B------:R0:W4:Y:S02]  /*30f0*/  @!P0 LDG.E.U16 R126, desc[UR6][R44.64] ;  /* 0x000000062c7e8981 */ /* 0x000124000c1e1500 */
[C---:B-1----:R-:W-:Y:S01]  /*3100*/  IMAD.WIDE R36, R34.reuse, 0x2, R102 ;  /* 0x0000000222247825 */ /* 0x042fe200078e0266 */
[----:B------:R-:W-:Y:S01]  /*3110*/  PRMT R149, RZ, 0x7610, R149 ;  /* 0x00007610ff957816 */ /* 0x000fe20000000095 */
[----:B------:R1:W4:Y:S02]  /*3120*/  @!P0 LDG.E.U16 R146, desc[UR6][R42.64] ;  /* 0x000000062a928981 */ /* 0x000324000c1e1500 */
[----:B------:R-:W-:Y:S01]  /*3130*/  IMAD.WIDE R40, R34, 0x2, R98 ;  /* 0x0000000222287825 */ /* 0x000fe200078e0262 */
[----:B------:R-:W-:Y:S01]  /*3140*/  PRMT R148, RZ, 0x7610, R148 ;  /* 0x00007610ff947816 */ /* 0x000fe20000000094 */
[----:B------:R1:W4:Y:S02]  /*3150*/  @!P0 LDG.E.U16 R144, desc[UR6][R38.64] ;  /* 0x0000000626908981 */ /* 0x000324000c1e1500 */
[----:B------:R-:W-:-:S02]  /*3160*/  IMAD.MOV.U32 R52, RZ, RZ, R104 ;  /* 0x000000ffff347224 */ /* 0x000fc400078e0068 */
[--C-:B------:R-:W-:Y:S01]  /*3170*/  IMAD.MOV.U32 R53, RZ, RZ, R69.reuse ;  /* 0x000000ffff357224 */ /* 0x100fe200078e0045 */
[----:B------:R-:W-:Y:S01]  /*3180*/  PRMT R69, RZ, 0x7610, R69 ;  /* 0x00007610ff457816 */ /* 0x000fe20000000045 */
[C---:B0-----:R-:W-:Y:S01]  /*3190*/  IMAD.WIDE R44, R34.reuse, 0x2, R108 ;  /* 0x00000002222c7825 */ /* 0x041fe200078e026c */
[----:B------:R0:W4:Y:S01]  /*31a0*/  @!P0 LDG.E.U16 R143, desc[UR6][R36.64] ;  /* 0x00000006248f8981 */ /* 0x000122000c1e1500 */
[----:B------:R-:W-:Y:S02]  /*31b0*/  PRMT R150, RZ, 0x7610, R150 ;  /* 0x00007610ff967816 */ /* 0x000fe40000000096 */
[C---:B-1----:R-:W-:Y:S01]  /*31c0*/  IMAD.WIDE R42, R34.reuse, 0x2, R116 ;  /* 0x00000002222a7825 */ /* 0x042fe200078e0274 */
[----:B------:R1:W4:Y:S03]  /*31d0*/  @!P0 LDG.E.U16 R142, desc[UR6][R40.64] ;  /* 0x00000006288e8981 */ /* 0x000326000c1e1500 */
[----:B------:R-:W-:Y:S01]  /*31e0*/  IMAD.MOV.U32 R123, RZ, RZ, R105 ;  /* 0x000000ffff7b7224 */ /* 0x000fe200078e0069 */
[----:B------:R1:W4:Y:S01]  /*31f0*/  @!P0 LDG.E.U16 R145, desc[UR6][R44.64] ;  /* 0x000000062c918981 */ /* 0x000322000c1e1500 */
[----:B------:R-:W-:Y:S01]  /*3200*/  IMAD.WIDE R38, R34, 0x2, R114 ;  /* 0x0000000222267825 */ /* 0x000fe200078e0272 */
[----:B------:R-:W-:-:S02]  /*3210*/  PRMT R151, RZ, 0x7610, R151 ;  /* 0x00007610ff977816 */ /* 0x000fc40000000097 */
[----:B------:R1:W4:Y:S01]  /*3220*/  @!P0 LDG.E.U16 R69, desc[UR6][R42.64] ;  /* 0x000000062a458981 */ /* 0x000322000c1e1500 */
[C---:B0-----:R-:W-:Y:S01]  /*3230*/  IMAD.WIDE R36, R34.reuse, 0x2, R52 ;  /* 0x0000000222247825 */ /* 0x041fe200078e0234 */
[----:B------:R-:W-:Y:S02]  /*3240*/  PRMT R153, RZ, 0x7610, R153 ;  /* 0x00007610ff997816 */ /* 0x000fe40000000099 */
[----:B------:R0:W4:Y:S01]  /*3250*/  @!P0 LDG.E.U16 R149, desc[UR6][R38.64] ;  /* 0x0000000626958981 */ /* 0x000122000c1e1500 */
[C---:B-1----:R-:W-:Y:S01]  /*3260*/  IMAD.WIDE R40, R34.reuse, 0x2, R112 ;  /* 0x0000000222287825 */ /* 0x042fe200078e0270 */
[----:B------:R-:W-:Y:S02]  /*3270*/  PRMT R152, RZ, 0x7610, R152 ;  /* 0x00007610ff987816 */ /* 0x000fe40000000098 */
[----:B------:R1:W4:Y:S01]  /*3280*/  @!P0 LDG.E.U16 R150, desc[UR6][R36.64] ;  /* 0x0000000624968981 */ /* 0x000322000c1e1500 */
[--C-:B------:R-:W-:Y:S02]  /*3290*/  IMAD.MOV.U32 R104, RZ, RZ, R0.reuse ;  /* 0x000000ffff687224 */ /* 0x100fe400078e0000 */
[----:B------:R-:W-:Y:S01]  /*32a0*/  IMAD.MOV.U32 R105, RZ, RZ, R17 ;  /* 0x000000ffff697224 */ /* 0x000fe200078e0011 */
[----:B------:R-:W-:Y:S01]  /*32b0*/  PRMT R0, RZ, 0x7610, R0 ;  /* 0x00007610ff007816 */ /* 0x000fe20000000000 */
[----:B------:R-:W-:Y:S01]  /*32c0*/  IMAD.WIDE R44, R34, 0x2, R122 ;  /* 0x00000002222c7825 */ /* 0x000fe200078e027a */
[----:B------:R1:W4:Y:S01]  /*32d0*/  @!P0 LDG.E.U16 R148, desc[UR6][R40.64] ;  /* 0x0000000628948981 */ /* 0x000322000c1e1500 */
[----:B------:R-:W-:-:S02]  /*32e0*/  PRMT R17, RZ, 0x7610, R17 ;  /* 0x00007610ff117816 */ /* 0x000fc40000000011 */
[C---:B------:R-:W-:Y:S01]  /*32f0*/  IMAD.WIDE R42, R34.reuse, 0x2, R118 ;  /* 0x00000002222a7825 */ /* 0x040fe200078e0276 */
[----:B------:R-:W4:Y:S03]  /*3300*/  @!P0 LDG.E.U16 R151, desc[UR6][R44.64] ;  /* 0x000000062c978981 */ /* 0x000f26000c1e1500 */
[C---:B0-----:R-:W-:Y:S01]  /*3310*/  IMAD.WIDE R38, R34.reuse, 0x2, R104 ;  /* 0x0000000222267825 */ /* 0x041fe200078e0268 */
[----:B------:R0:W4:Y:S03]  /*3320*/  @!P0 LDG.E.U16 R0, desc[UR6][R42.64] ;  /* 0x000000062a008981 */ /* 0x000126000c1e1500 */
[C---:B-1----:R-:W-:Y:S01]  /*3330*/  IMAD.WIDE R36, R34.reuse, 0x2, R2 ;  /* 0x0000000222247825 */ /* 0x042fe200078e0202 */
[----:B------:R-:W-:Y:S01]  /*3340*/  PRMT R156, RZ, 0x7610, R156 ;  /* 0x00007610ff9c7816 */ /* 0x000fe2000000009c */
[----:B------:R1:W4:Y:S02]  /*3350*/  @!P0 LDG.E.U16 R153, desc[UR6][R38.64] ;  /* 0x0000000626998981 */ /* 0x000324000c1e1500 */
[C---:B------:R-:W-:Y:S01]  /*3360*/  IMAD.WIDE R40, R34.reuse, 0x2, R4 ;  /* 0x0000000222287825 */ /* 0x040fe200078e0204 */
[----:B------:R-:W-:Y:S01]  /*3370*/  PRMT R155, RZ, 0x7610, R155 ;  /* 0x00007610ff9b7816 */ /* 0x000fe2000000009b */
[----:B------:R-:W4:Y:S01]  /*3380*/  @!P0 LDG.E.U16 R152, desc[UR6][R36.64] ;  /* 0x0000000624988981 */ /* 0x000f22000c1e1500 */
[----:B------:R-:W-:Y:S01]  /*3390*/  PRMT R154, RZ, 0x7610, R154 ;  /* 0x00007610ff9a7816 */ /* 0x000fe2000000009a */
[C---:B0-----:R-:W-:Y:S01]  /*33a0*/  IMAD.WIDE R42, R34.reuse, 0x2, R6 ;  /* 0x00000002222a7825 */ /* 0x041fe200078e0206 */
[----:B------:R-:W-:Y:S01]  /*33b0*/  PRMT R158, RZ, 0x7610, R158 ;  /* 0x00007610ff9e7816 */ /* 0x000fe2000000009e */
[----:B------:R0:W4:Y:S01]  /*33c0*/  @!P0 LDG.E.U16 R17, desc[UR6][R40.64] ;  /* 0x0000000628118981 */ /* 0x000122000c1e1500 */
[----:B------:R-:W-:Y:S01]  /*33d0*/  PRMT R157, RZ, 0x7610, R157 ;  /* 0x00007610ff9d7816 */ /* 0x000fe2000000009d */
[----:B------:R-:W-:-:S02]  /*33e0*/  IMAD.WIDE R44, R34, 0x2, R120 ;  /* 0x00000002222c7825 */ /* 0x000fc400078e0278 */
[----:B------:R-:W4:Y:S02]  /*33f0*/  @!P0 LDG.E.U16 R156, desc[UR6][R42.64] ;  /* 0x000000062a9c8981 */ /* 0x000f24000c1e1500 */
[C---:B-1----:R-:W-:Y:S02]  /*3400*/  IMAD.WIDE R38, R34.reuse, 0x2, R8 ;  /* 0x0000000222267825 */ /* 0x042fe400078e0208 */
[----:B------:R1:W4:Y:S02]  /*3410*/  @!P0 LDG.E.U16 R155, desc[UR6][R44.64] ;  /* 0x000000062c9b8981 */ /* 0x000324000c1e1500 */
[C---:B0-----:R-:W-:Y:S02]  /*3420*/  IMAD.WIDE R40, R34.reuse, 0x2, R106 ;  /* 0x0000000222287825 */ /* 0x041fe400078e026a */
[----:B------:R0:W4:Y:S02]  /*3430*/  @!P0 LDG.E.U16 R154, desc[UR6][R38.64] ;  /* 0x00000006269a8981 */ /* 0x000124000c1e1500 */
[----:B------:R-:W-:-:S02]  /*3440*/  IMAD.WIDE R36, R34, 0x2, R10 ;  /* 0x0000000222247825 */ /* 0x000fc400078e020a */
[----:B------:R-:W4:Y:S04]  /*3450*/  @!P0 LDG.E.U16 R158, desc[UR6][R40.64] ;  /* 0x00000006289e8981 */ /* 0x000f28000c1e1500 */
[----:B------:R0:W4:Y:S01]  /*3460*/  @!P0 LDG.E.U16 R157, desc[UR6][R36.64] ;  /* 0x00000006249d8981 */ /* 0x000122000c1e1500 */
[----:B-1----:R-:W-:Y:S02]  /*3470*/  SHF.R.S32.HI R44, RZ, 0x2, R15 ;  /* 0x00000002ff2c7819 */ /* 0x002fe4000001140f */
[C---:B0-----:R-:W-:Y:S02]  /*3480*/  LOP3.LUT R38, R15.reuse, 0x7, RZ, 0xc0, !PT ;  /* 0x000000070f267812 */ /* 0x041fe400078ec0ff */
[----:B------:R-:W-:Y:S01]  /*3490*/  SGXT R42, R44, 0x1 ;  /* 0x000000012c2a781a */ /* 0x000fe20000000200 */
[----:B------:R-:W-:-:S02]  /*34a0*/  IMAD.SHL.U32 R147, R15, 0x20, RZ ;  /* 0x000000200f937824 */ /* 0x000fc400078e00ff */
[----:B------:R-:W-:Y:S01]  /*34b0*/  IMAD R39, R38, 0x90, RZ ;  /* 0x0000009026277824 */ /* 0x000fe200078e02ff */
[----:B------:R-:W-:Y:S01]  /*34c0*/  LOP3.LUT R42, R42, 0x90, RZ, 0xc0, !PT ;  /* 0x000000902a2a7812 */ /* 0x000fe200078ec0ff */
[C---:B------:R-:W-:Y:S02]  /*34d0*/  IMAD.SHL.U32 R38, R15.reuse, 0x2, RZ ;  /* 0x000000020f267824 */ /* 0x040fe400078e00ff */
[----:B------:R-:W-:Y:S01]  /*34e0*/  IMAD.SHL.U32 R37, R15, 0x10, RZ ;  /* 0x000000100f257824 */ /* 0x000fe200078e00ff */
[----:B------:R-:W-:Y:S02]  /*34f0*/  LOP3.LUT R43, R42, 0x60, R147, 0xf8, !PT ;  /* 0x000000602a2b7812 */ /* 0x000fe400078ef893 */
[--C-:B------:R-:W-:Y:S02]  /*3500*/  LOP3.LUT R42, R39, 0x30, R38.reuse, 0x78, !PT ;  /* 0x00000030272a7812 */ /* 0x100fe400078e7826 */
[----:B------:R-:W-:Y:S02]  /*3510*/  LOP3.LUT R38, R43, 0x10, R38, 0x78, !PT ;  /* 0x000000102b267812 */ /* 0x000fe400078e7826 */
[----:B------:R-:W-:Y:S01]  /*3520*/  LOP3.LUT R37, R37, 0x100, RZ, 0xc0, !PT ;  /* 0x0000010025257812 */ /* 0x000fe200078ec0ff */
[----:B------:R-:W-:-:S03]  /*3530*/  IMAD.SHL.U32 R36, R124, 0x2, RZ ;  /* 0x000000027c247824 */ /* 0x000fc600078e00ff */
[----:B------:R-:W-:Y:S02]  /*3540*/  IADD3 R124, PT, PT, R38, UR4, R37 ;  /* 0x00000004267c7c10 */ /* 0x000fe4000fffe025 */
[----:B------:R-:W-:Y:S02]  /*3550*/  LOP3.LUT R38, R15, 0x3f, RZ, 0xc0, !PT ;  /* 0x0000003f0f267812 */ /* 0x000fe400078ec0ff */
[----:B------:R-:W-:-:S03]  /*3560*/  LOP3.LUT R37, R36, 0x10, RZ, 0x3c, !PT ;  /* 0x0000001024257812 */ /* 0x000fc600078e3cff */
[----:B------:R-:W-:-:S05]  /*3570*/  IMAD.SHL.U32 R38, R38, 0x2, RZ ;  /* 0x0000000226267824 */ /* 0x000fca00078e00ff */
[C---:B------:R-:W-:Y:S02]  /*3580*/  LOP3.LUT R39, R38.reuse, 0x10, RZ, 0x3c, !PT ;  /* 0x0000001026277812 */ /* 0x040fe400078e3cff */
[C---:B------:R-:W-:Y:S02]  /*3590*/  LOP3.LUT R40, R38.reuse, 0x20, RZ, 0x3c, !PT ;  /* 0x0000002026287812 */ /* 0x040fe400078e3cff */
[C---:B------:R-:W-:Y:S02]  /*35a0*/  LOP3.LUT R45, R38.reuse, 0x60, RZ, 0x3c, !PT ;  /* 0x00000060262d7812 */ /* 0x040fe400078e3cff */
[C---:B------:R-:W-:Y:S01]  /*35b0*/  LOP3.LUT R44, R38.reuse, 0x70, RZ, 0x3c, !PT ;  /* 0x00000070262c7812 */ /* 0x040fe200078e3cff */
[----:B---3--:R-:W-:Y:S04]  /*35c0*/  STS.U16 [R36+UR4+0x1000], R54 ;  /* 0x0010003624007988 */ /* 0x008fe80008000404 */
[----:B-----5:R-:W-:Y:S04]  /*35d0*/  STS.U16 [R36+UR4+0x1100], R47 ;  /* 0x0011002f24007988 */ /* 0x020fe80008000404 */
[----:B--2---:R-:W-:Y:S04]  /*35e0*/  STS.U16 [R36+UR4+0x1300], R59 ;  /* 0x0013003b24007988 */ /* 0x004fe80008000404 */
[----:B----4-:R-:W-:Y:S04]  /*35f0*/  STS.U16 [R36+UR4+0x1200], R57 ;  /* 0x0012003924007988 */ /* 0x010fe80008000404 */
[----:B------:R-:W-:Y:S04]  /*3600*/  STS.U16 [R36+UR4+0x1400], R135 ;  /* 0x0014008724007988 */ /* 0x000fe80008000404 */
        /* <DEDUP_REMOVED lines=10> */
[----:B------:R0:W-:Y:S04]  /*36b0*/  STS.U16 [R37+UR4+0x1780], R134 ;  /* 0x0017808625007988 */ /* 0x0001e80008000404 */
[----:B------:R-:W-:Y:S01]  /*36c0*/  STS.U16 [R36+UR4], R131 ;  /* 0x0000008324007988 */ /* 0x000fe20008000404 */
[----:B0-----:R-:W-:-:S03]  /*36d0*/  LOP3.LUT R37, R38, 0x30, RZ, 0x3c, !PT ;  /* 0x0000003026257812 */ /* 0x001fc600078e3cff */
[----:B------:R-:W-:Y:S04]  /*36e0*/  STS.U16 [R36+UR4+0x400], R133 ;  /* 0x0004008524007988 */ /* 0x000fe80008000404 */
[----:B------:R-:W-:Y:S01]  /*36f0*/  STS.U16 [R36+UR4+0x800], R146 ;  /* 0x0008009224007988 */ /* 0x000fe20008000404 */
[----:B------:R-:W-:-:S03]  /*3700*/  LOP3.LUT R147, R42, 0x400, R147, 0xf8, !PT ;  /* 0x000004002a937812 */ /* 0x000fc600078ef893 */
[----:B------:R0:W-:Y:S04]  /*3710*/  STS.U16 [R36+UR4+0xc00], R151 ;  /* 0x000c009724007988 */ /* 0x0001e80008000404 */
[----:B------:R-:W-:Y:S04]  /*3720*/  STS.U16 [R39+UR4+0x80], R132 ;  /* 0x0000808427007988 */ /* 0x000fe80008000404 */
[----:B------:R-:W-:Y:S01]  /*3730*/  STS.U16 [R39+UR4+0x480], R129 ;  /* 0x0004808127007988 */ /* 0x000fe20008000404 */
[----:B0-----:R-:W-:-:S03]  /*3740*/  LOP3.LUT R36, R38, 0x40, RZ, 0x3c, !PT ;  /* 0x0000004026247812 */ /* 0x001fc600078e3cff */
[----:B------:R-:W-:Y:S04]  /*3750*/  STS.U16 [R39+UR4+0x880], R145 ;  /* 0x0008809127007988 */ /* 0x000fe80008000404 */
[----:B------:R0:W-:Y:S04]  /*3760*/  STS.U16 [R39+UR4+0xc80], R150 ;  /* 0x000c809627007988 */ /* 0x0001e80008000404 */
[----:B------:R-:W-:Y:S04]  /*3770*/  STS.U16 [R40+UR4+0x100], R127 ;  /* 0x0001007f28007988 */ /* 0x000fe80008000404 */
[----:B------:R-:W-:Y:S01]  /*3780*/  STS.U16 [R40+UR4+0x500], R130 ;  /* 0x0005008228007988 */ /* 0x000fe20008000404 */
[----:B0-----:R-:W-:-:S03]  /*3790*/  LOP3.LUT R39, R38, 0x50, RZ, 0x3c, !PT ;  /* 0x0000005026277812 */ /* 0x001fc600078e3cff */
        /* <DEDUP_REMOVED lines=21> */
[----:B------:R-:W-:Y:S01]  /*38f0*/  STS.U16 [R44+UR4+0xf80], R157 ;  /* 0x000f809d2c007988 */ /* 0x000fe20008000404 */
[----:B------:R-:W-:Y:S06]  /*3900*/  BAR.SYNC.DEFER_BLOCKING 0x0 ;  /* 0x0000000000007b1d */ /* 0x000fec0000010000 */
[----:B------:R-:W-:Y:S04]  /*3910*/  LDSM.16.MT88.4 R60, [R124+0x1000] ;  /* 0x001000007c3c783b */ /* 0x000fe80000004200 */
[----:B------:R-:W0:Y:S04]  /*3920*/  LDSM.16.M88.4 R36, [R147+UR4] ;  /* 0x000000049324783b */ /* 0x000e280008000200 */
[----:B------:R1:W2:Y:S04]  /*3930*/  LDSM.16.M88.4 R40, [R147+UR4+0x800] ;  /* 0x000800049328783b */ /* 0x0002a80008000200 */
[----:B------:R-:W3:Y:S01]  /*3940*/  LDSM.16.MT88.4 R44, [R124+0x1200] ;  /* 0x001200007c2c783b */ /* 0x000ee20000004200 */
[----:B------:R-:W-:Y:S01]  /*3950*/  IMAD.WIDE R104, R35, 0x2, R104 ;  /* 0x0000000223687825 */ /* 0x000fe200078e0268 */
[----:B-1----:R-:W-:-:S03]  /*3960*/  LOP3.LUT R147, R147, 0x40, RZ, 0x3c, !PT ;  /* 0x0000004093937812 */ /* 0x002fc600078e3cff */
[----:B------:R-:W-:-:S04]  /*3970*/  IMAD.WIDE R52, R35, 0x2, R52 ;  /* 0x0000000223347825 */ /* 0x000fc800078e0234 */
[----:B------:R-:W-:Y:S01]  /*3980*/  IMAD.MOV.U32 R0, RZ, RZ, R104 ;  /* 0x000000ffff007224 */ /* 0x000fe200078e0068 */
[----:B------:R-:W-:Y:S01]  /*3990*/  LDSM.16.M88.4 R56, [R147+UR4] ;  /* 0x000000049338783b */ /* 0x000fe20008000200 */
[----:B------:R-:W-:Y:S02]  /*39a0*/  IMAD.MOV.U32 R104, RZ, RZ, R52 ;  /* 0x000000ffff687224 */ /* 0x000fe400078e0034 */
[----:B------:R-:W-:Y:S02]  /*39b0*/  IMAD.MOV.U32 R69, RZ, RZ, R53 ;  /* 0x000000ffff457224 */ /* 0x000fe400078e0035 */
[----:B------:R-:W1:Y:S01]  /*39c0*/  LDSM.16.MT88.4 R52, [R124+0x1400] ;  /* 0x001400007c34783b */ /* 0x000e620000004200 */
[C---:B0-----:R-:W-:Y:S08]  /*39d0*/  HMMA.16816.F32.BF16 R48, R60.reuse, R36, R48 ;  /* 0x000000243c30723c */ /* 0x041ff00000041830 */
[----:B--2---:R-:W-:Y:S01]  /*39e0*/  HMMA.16816.F32.BF16 R64, R60, R40, R64 ;  /* 0x000000283c40723c */ /* 0x004fe20000041840 */
[----:B------:R-:W0:Y:S11]  /*39f0*/  LDSM.16.M88.4 R60, [R147+UR4+0x800] ;  /* 0x00080004933c783b */ /* 0x000e360008000200 */
[C---:B---3--:R-:W-:Y:S01]  /*3a00*/  HMMA.16816.F32.BF16 R48, R44.reuse, R38, R48 ;  /* 0x000000262c30723c */ /* 0x048fe20000041830 */
[----:B------:R-:W2:Y:S07]  /*3a10*/  LDSM.16.MT88.4 R36, [R124+0x1600] ;  /* 0x001600007c24783b */ /* 0x000eae0000004200 */
[----:B------:R-:W-:Y:S01]  /*3a20*/  HMMA.16816.F32.BF16 R64, R44, R42, R64 ;  /* 0x0000002a2c40723c */ /* 0x000fe20000041840 */
[----:B------:R-:W-:-:S11]  /*3a30*/  VIADD R68, R68, 0xffffffff ;  /* 0xffffffff44447836 */ /* 0x000fd60000000000 */
[----:B-1----:R-:W-:Y:S01]  /*3a40*/  HMMA.16816.F32.BF16 R48, R52, R56, R48 ;  /* 0x000000383430723c */ /* 0x002fe20000041830 */
[----:B------:R-:W-:-:S07]  /*3a50*/  ISETP.NE.U32.AND P0, PT, R68, RZ, PT ;  /* 0x000000ff4400720c */ /* 0x000fce0003f05070 */
[----:B0-----:R-:W-:Y:S01]  /*3a60*/  HMMA.16816.F32.BF16 R64, R52, R60, R64 ;  /* 0x0000003c3440723c */ /* 0x001fe20000041840 */
[----:B------:R-:W-:Y:S01]  /*3a70*/  IMAD.WIDE R122, R35, 0x2, R122 ;  /* 0x00000002237a7825 */ /* 0x000fe200078e027a */
[----:B------:R-:W-:-:S03]  /*3a80*/  UIADD3 UR5, UPT, UPT, UR5, -0x40, URZ ;  /* 0xffffffc005057890 */ /* 0x000fc6000fffe0ff */
[----:B------:R-:W-:Y:S02]  /*3a90*/  IMAD.MOV.U32 R17, RZ, RZ, R105 ;  /* 0x000000ffff117224 */ /* 0x000fe400078e0069 */
[----:B------:R-:W-:-:S05]  /*3aa0*/  IMAD.WIDE R10, R35, 0x2, R10 ;  /* 0x00000002230a7825 */ /* 0x000fca00078e020a */
[----:B--2---:R-:W-:Y:S01]  /*3ab0*/  HMMA.16816.F32.BF16 R48, R36, R58, R48 ;  /* 0x0000003a2430723c */ /* 0x004fe20000041830 */
[----:B------:R-:W-:-:S04]  /*3ac0*/  IMAD.WIDE R8, R35, 0x2, R8 ;  /* 0x0000000223087825 */ /* 0x000fc800078e0208 */
[----:B------:R-:W-:-:S03]  /*3ad0*/  IMAD.WIDE R6, R35, 0x2, R6 ;  /* 0x0000000223067825 */ /* 0x000fc600078e0206 */
[----:B------:R-:W-:Y:S01]  /*3ae0*/  HMMA.16816.F32.BF16 R64, R36, R62, R64 ;  /* 0x0000003e2440723c */ /* 0x000fe20000041840 */
[----:B------:R-:W-:-:S04]  /*3af0*/  IMAD.WIDE R4, R35, 0x2, R4 ;  /* 0x0000000223047825 */ /* 0x000fc800078e0204 */
[----:B------:R-:W-:-:S04]  /*3b00*/  IMAD.WIDE R2, R35, 0x2, R2 ;  /* 0x0000000223027825 */ /* 0x000fc800078e0202 */
[----:B------:R-:W-:-:S04]  /*3b10*/  IMAD.WIDE R106, R35, 0x2, R106 ;  /* 0x00000002236a7825 */ /* 0x000fc800078e026a */
[----:B------:R-:W-:Y:S02]  /*3b20*/  IMAD.MOV.U32 R105, RZ, RZ, R123 ;  /* 0x000000ffff697224 */ /* 0x000fe400078e007b */
[----:B------:R-:W-:-:S04]  /*3b30*/  IMAD.WIDE R120, R35, 0x2, R120 ;  /* 0x0000000223787825 */ /* 0x000fc800078e0278 */
        /* <DEDUP_REMOVED lines=22> */
[----:B------:R-:W-:Y:S01]  /*3ca0*/  IMAD.WIDE R80, R33, 0x2, R80 ;  /* 0x0000000221507825 */ /* 0x000fe200078e0250 */
[----:B------:R-:W-:Y:S06]  /*3cb0*/  @P0 BRA `(.L_x_1) ;  /* 0xffffffec00080947 */ /* 0x000fec000383ffff */
[----:B------:R-:W-:Y:S02]  /*3cc0*/  F2FP.BF16.F32.PACK_AB R51, R67, R51 ;  /* 0x000000334333723e */ /* 0x000fe400000010ff */
[----:B------:R-:W-:Y:S02]  /*3cd0*/  F2FP.BF16.F32.PACK_AB R50, R66, R50 ;  /* 0x000000324232723e */ /* 0x000fe400000010ff */
[----:B------:R-:W-:Y:S02]  /*3ce0*/  F2FP.BF16.F32.PACK_AB R49, R65, R49 ;  /* 0x000000314131723e */ /* 0x000fe400000010ff */
[----:B------:R-:W-:-:S07]  /*3cf0*/  F2FP.BF16.F32.PACK_AB R48, R64, R48 ;  /* 0x000000304030723e */ /* 0x000fce00000010ff */
.L_x_0:
[--C-:B------:R-:W-:Y:S01]  /*3d00*/  SHF.R.S32.HI R4, RZ, 0x3, R15.reuse ;  /* 0x00000003ff047819 */ /* 0x100fe2000001140f */
[C---:B------:R-:W-:Y:S01]  /*3d10*/  IMAD.SHL.U32 R0, R15.reuse, 0x40, RZ ;  /* 0x000000400f007824 */ /* 0x040fe200078e00ff */
[----:B------:R-:W-:Y:S01]  /*3d20*/  BAR.SYNC.DEFER_BLOCKING 0x0 ;  /* 0x0000000000007b1d */ /* 0x000fe20000010000 */
[C---:B------:R-:W-:Y:S01]  /*3d30*/  LOP3.LUT R3, R15.reuse, 0x20, RZ, 0xc0, !PT ;  /* 0x000000200f037812 */ /* 0x040fe200078ec0ff */
[----:B------:R-:W-:Y:S01]  /*3d40*/  IMAD.SHL.U32 R2, R15, 0x8, RZ ;  /* 0x000000080f027824 */ /* 0x000fe200078e00ff */
[----:B------:R-:W-:Y:S02]  /*3d50*/  SGXT R4, R4, 0x1 ;  /* 0x000000010404781a */ /* 0x000fe40000000200 */
[----:B------:R-:W-:Y:S01]  /*3d60*/  LOP3.LUT R0, R0, 0x40, RZ, 0xc0, !PT ;  /* 0x0000004000007812 */ /* 0x000fe200078ec0ff */
[----:B------:R-:W0:Y:S01]  /*3d70*/  LDCU UR5, c[0x0][0x3b4] ;  /* 0x00007680ff0577ac */ /* 0x000e220008000800 */
[----:B------:R-:W-:Y:S02]  /*3d80*/  LOP3.LUT R5, R4, 0x140, RZ, 0xc0, !PT ;  /* 0x0000014004057812 */ /* 0x000fe400078ec0ff */
[----:B------:R-:W-:Y:S01]  /*3d90*/  LOP3.LUT R13, R13, 0x3c, RZ, 0xc0, !PT ;  /* 0x0000003c0d0d7812 */ /* 0x000fe200078ec0ff */
[----:B------:R-:W-:Y:S01]  /*3da0*/  IMAD R0, R3, 0x4, R0 ;  /* 0x0000000403007824 */ /* 0x000fe200078e0200 */
[----:B------:R-:W-:Y:S01]  /*3db0*/  LOP3.LUT R2, R5, 0x38, R2, 0xf8, !PT ;  /* 0x0000003805027812 */ /* 0x000fe200078ef802 */
[----:B------:R-:W-:Y:S01]  /*3dc0*/  IMAD.SHL.U32 R3, R3, 0x2, RZ ;  /* 0x0000000203037824 */ /* 0x000fe200078e00ff */
[--C-:B------:R-:W-:Y:S01]  /*3dd0*/  SHF.R.S32.HI R4, RZ, 0x4, R15.reuse ;  /* 0x00000004ff047819 */ /* 0x100fe2000001140f */
[----:B------:R-:W-:Y:S01]  /*3de0*/  IMAD.IADD R13, R13, 0x1, R0 ;  /* 0x000000010d0d7824 */ /* 0x000fe200078e0200 */
[----:B------:R-:W1:Y:S01]  /*3df0*/  LDCU.128 UR8, c[0x0][0x390] ;  /* 0x00007200ff0877ac */ /* 0x000e620008000c00 */
[----:B------:R-:W-:-:S02]  /*3e00*/  SHF.R.U32.HI R11, RZ, 0x4, R15 ;  /* 0x00000004ff0b7819 */ /* 0x000fc4000001160f */
[----:B------:R-:W-:Y:S01]  /*3e10*/  LOP3.LUT R5, R2, R3, RZ, 0x3c, !PT ;  /* 0x0000000302057212 */ /* 0x000fe200078e3cff */
[----:B------:R-:W2:Y:S01]  /*3e20*/  LDCU UR12, c[0x0][0x3b8] ;  /* 0x00007700ff0c77ac */ /* 0x000ea20008000800 */
[----:B------:R-:W-:Y:S02]  /*3e30*/  SGXT R2, R4, 0x1 ;  /* 0x000000010402781a */ /* 0x000fe40000000200 */
[C---:B------:R-:W-:Y:S02]  /*3e40*/  LOP3.LUT R0, R13.reuse, 0x4, RZ, 0x3c, !PT ;  /* 0x000000040d007812 */ /* 0x040fe400078e3cff */
[----:B------:R-:W-:Y:S01]  /*3e50*/  LOP3.LUT R3, R13, 0x40, RZ, 0x3c, !PT ;  /* 0x000000400d037812 */ /* 0x000fe200078e3cff */
[----:B------:R-:W-:Y:S01]  /*3e60*/  STS [R13+UR4], R48 ;  /* 0x000000300d007988 */ /* 0x000fe20008000804 */
[----:B------:R-:W-:Y:S01]  /*3e70*/  LOP3.LUT R8, R5, 0x204, R2, 0xf8, !PT ;  /* 0x0000020405087812 */ /* 0x000fe200078ef802 */
[----:B0-----:R-:W-:Y:S01]  /*3e80*/  IMAD R4, R14, UR5, RZ ;  /* 0x000000050e047c24 */ /* 0x001fe2000f8e02ff */
[----:B------:R-:W-:Y:S01]  /*3e90*/  LOP3.LUT R2, R13, 0x44, RZ, 0x3c, !PT ;  /* 0x000000440d027812 */ /* 0x000fe200078e3cff */
[----:B------:R-:W-:Y:S01]  /*3ea0*/  STS [R0+UR4+0x200], R49 ;  /* 0x0002003100007988 */ /* 0x000fe20008000804 */
[----:B------:R-:W-:-:S02]  /*3eb0*/  LOP3.LUT R10, R8, 0x4, RZ, 0x3c, !PT ;  /* 0x00000004080a7812 */ /* 0x000fc400078e3cff */
[----:B------:R-:W-:Y:S01]  /*3ec0*/  SGXT.U32 R11, R11, 0x2 ;  /* 0x000000020b0b781a */ /* 0x000fe20000000000 */
[----:B------:R0:W-:Y:S01]  /*3ed0*/  STS [R3+UR4+0x100], R50 ;  /* 0x0001003203007988 */ /* 0x0001e20008000804 */
[----:B-1----:R-:W-:Y:S02]  /*3ee0*/  ISETP.GE.AND P0, PT, R14, UR10, PT ;  /* 0x0000000a0e007c0c */ /* 0x002fe4000bf06270 */
[----:B------:R-:W-:Y:S01]  /*3ef0*/  LEA R18, P2, R4, UR8, 0x1 ;  /* 0x0000000804127c11 */ /* 0x000fe2000f8408ff */
[----:B------:R1:W-:Y:S01]  /*3f00*/  STS [R2+UR4+0x300], R51 ;  /* 0x0003003302007988 */ /* 0x0003e20008000804 */
[--C-:B------:R-:W-:Y:S02]  /*3f10*/  LOP3.LUT R7, R12, 0xc, R11.reuse, 0xfe, !PT ;  /* 0x0000000c0c077812 */ /* 0x100fe400078efe0b */
[----:B------:R-:W-:Y:S01]  /*3f20*/  LEA.HI.X.SX32 R20, R4, UR9, 0x1, P2 ;  /* 0x0000000904147c11 */ /* 0x000fe200090f0eff */
[----:B------:R-:W-:Y:S01]  /*3f30*/  BAR.SYNC.DEFER_BLOCKING 0x0 ;  /* 0x0000000000007b1d */ /* 0x000fe20000010000 */
[----:B------:R-:W-:-:S02]  /*3f40*/  LOP3.LUT R6, R12, 0x10, R11, 0xfe, !PT ;  /* 0x000000100c067812 */ /* 0x000fc400078efe0b */
[C---:B0-----:R-:W-:Y:S02]  /*3f50*/  LOP3.LUT R3, R12.reuse, R11, RZ, 0xfc, !PT ;  /* 0x0000000b0c037212 */ /* 0x041fe400078efcff */
[C-C-:B------:R-:W-:Y:S02]  /*3f60*/  LOP3.LUT R13, R12.reuse, 0x18, R11.reuse, 0xfe, !PT ;  /* 0x000000180c0d7812 */ /* 0x140fe400078efe0b */
[--C-:B-1----:R-:W-:Y:S02]  /*3f70*/  LOP3.LUT R2, R12, 0x4, R11.reuse, 0xfe, !PT ;  /* 0x000000040c027812 */ /* 0x102fe400078efe0b */
[C---:B------:R-:W-:Y:S01]  /*3f80*/  ISETP.LT.AND P1, PT, R3.reuse, UR11, !P0 ;  /* 0x0000000b03007c0c */ /* 0x040fe2000c721270 */
[----:B--2---:R-:W-:Y:S01]  /*3f90*/  IMAD R3, R3, UR12, RZ ;  /* 0x0000000c03037c24 */ /* 0x004fe2000f8e02ff */
[C---:B------:R-:W-:Y:S01]  /*3fa0*/  ISETP.LT.AND P4, PT, R2.reuse, UR11, !P0 ;  /* 0x0000000b02007c0c */ /* 0x040fe2000c781270 */
[----:B------:R-:W-:Y:S01]  /*3fb0*/  IMAD R5, R2, UR12, RZ ;  /* 0x0000000c02057c24 */ /* 0x000fe2000f8e02ff */
[----:B------:R-:W-:Y:S01]  /*3fc0*/  LOP3.LUT R0, R12, 0x1c, R11, 0xfe, !PT ;  /* 0x0000001c0c007812 */ /* 0x000fe200078efe0b */
[----:B------:R-:W-:Y:S01]  /*3fd0*/  IMAD R15, R13, UR12, RZ ;  /* 0x0000000c0d0f7c24 */ /* 0x000fe2000f8e02ff */
[----:B------:R-:W-:-:S02]  /*3fe0*/  LEA R2, P2, R3, R18, 0x1 ;  /* 0x0000001203027211 */ /* 0x000fc400078408ff */
[----:B------:R-:W-:Y:S01]  /*3ff0*/  LEA R4, P3, R5, R18, 0x1 ;  /* 0x0000001205047211 */ /* 0x000fe200078608ff */
[----:B------:R-:W-:Y:S01]  /*4000*/  IMAD R16, R0, UR12, RZ ;  /* 0x0000000c00107c24 */ /* 0x000fe2000f8e02ff */
[-C--:B------:R-:W-:Y:S02]  /*4010*/  LEA.HI.X.SX32 R3, R3, R20.reuse, 0x1, P2 ;  /* 0x0000001403037211 */ /* 0x080fe400010f0eff */
[C-C-:B------:R-:W-:Y:S02]  /*4020*/  LOP3.LUT R9, R12.reuse, 0x14, R11.reuse, 0xfe, !PT ;  /* 0x000000140c097812 */ /* 0x140fe400078efe0b */
[----:B------:R-:W-:Y:S01]  /*4030*/  LEA.HI.X.SX32 R5, R5, R20, 0x1, P3 ;  /* 0x0000001405057211 */ /* 0x000fe200018f0eff */
[----:B------:R-:W0:Y:S01]  /*4040*/  LDS R17, [R8+UR4] ;  /* 0x0000000408117984 */ /* 0x000e220008000800 */
[----:B------:R-:W-:Y:S01]  /*4050*/  LOP3.LUT R12, R12, 0x8, R11, 0xfe, !PT ;  /* 0x000000080c0c7812 */ /* 0x000fe200078efe0b */
[C---:B------:R-:W-:Y:S01]  /*4060*/  IMAD R11, R6.reuse, UR12, RZ ;  /* 0x0000000c060b7c24 */ /* 0x040fe2000f8e02ff */
[----:B------:R-:W-:Y:S01]  /*4070*/  ISETP.LT.AND P3, PT, R6, UR11, !P0 ;  /* 0x0000000b06007c0c */ /* 0x000fe2000c761270 */
[----:B------:R-:W1:Y:S01]  /*4080*/  LDS R21, [R10+UR4] ;  /* 0x000000040a157984 */ /* 0x000e620008000800 */
[C---:B------:R-:W-:Y:S01]  /*4090*/  ISETP.LT.AND P5, PT, R12.reuse, UR11, !P0 ;  /* 0x0000000b0c007c0c */ /* 0x040fe2000c7a1270 */
[----:B------:R-:W-:-:S02]  /*40a0*/  IMAD R12, R12, UR12, RZ ;  /* 0x0000000c0c0c7c24 */ /* 0x000fc4000f8e02ff */
[----:B------:R-:W2:Y:S01]  /*40b0*/  LDS R19, [R8+UR4+0x80] ;  /* 0x0000800408137984 */ /* 0x000ea20008000800 */
[----:B------:R-:W-:Y:S02]  /*40c0*/  IMAD R14, R9, UR12, RZ ;  /* 0x0000000c090e7c24 */ /* 0x000fe4000f8e02ff */
[----:B------:R-:W-:Y:S01]  /*40d0*/  LEA R6, P6, R12, R18, 0x1 ;  /* 0x000000120c067211 */ /* 0x000fe200078c08ff */
[----:B------:R3:W4:Y:S02]  /*40e0*/  LDS R23, [R10+UR4+0x80] ;  /* 0x000080040a177984 */ /* 0x0007240008000800 */
[C---:B---3--:R-:W-:Y:S02]  /*40f0*/  IMAD R10, R7.reuse, UR12, RZ ;  /* 0x0000000c070a7c24 */ /* 0x048fe4000f8e02ff */
[----:B0-----:R0:W-:Y:S04]  /*4100*/  @P1 STG.E.U16 desc[UR6][R2.64], R17 ;  /* 0x0000001102001986 */ /* 0x0011e8000c101506 */
[----:B-1----:R1:W-:Y:S01]  /*4110*/  @P4 STG.E.U16 desc[UR6][R4.64], R21 ;  /* 0x0000001504004986 */ /* 0x0023e2000c101506 */
[----:B------:R-:W-:-:S02]  /*4120*/  ISETP.LT.AND P4, PT, R7, UR11, !P0 ;  /* 0x0000000b07007c0c */ /* 0x000fc4000c781270 */
[----:B------:R-:W-:Y:S02]  /*4130*/  LEA.HI.X.SX32 R7, R12, R20, 0x1, P6 ;  /* 0x000000140c077211 */ /* 0x000fe400030f0eff */
[-C--:B------:R-:W-:Y:S02]  /*4140*/  LEA R8, P6, R14, R18.reuse, 0x1 ;  /* 0x000000120e087211 */ /* 0x080fe400078c08ff */
[CC--:B0-----:R-:W-:Y:S01]  /*4150*/  LEA R2, P1, R10.reuse, R18.reuse, 0x1 ;  /* 0x000000120a027211 */ /* 0x0c1fe200078208ff */
[----:B--2---:R0:W-:Y:S01]  /*4160*/  @P5 STG.E.U16 desc[UR6][R6.64], R19 ;  /* 0x0000001306005986 */ /* 0x0041e2000c101506 */
[----:B------:R-:W-:Y:S02]  /*4170*/  PRMT R17, R17, 0x7632, R17 ;  /* 0x0000763211117816 */ /* 0x000fe40000000011 */
[----:B-1----:R-:W-:Y:S02]  /*4180*/  LEA R4, P2, R11, R18, 0x1 ;  /* 0x000000120b047211 */ /* 0x002fe400078408ff */
[----:B------:R-:W-:-:S02]  /*4190*/  LEA.HI.X.SX32 R3, R10, R20, 0x1, P1 ;  /* 0x000000140a037211 */ /* 0x000fc400008f0eff */
[----:B------:R-:W-:Y:S02]  /*41a0*/  LEA R10, P1, R15, R18, 0x1 ;  /* 0x000000120f0a7211 */ /* 0x000fe400078208ff */
[-C--:B------:R-:W-:Y:S01]  /*41b0*/  LEA.HI.X.SX32 R5, R11, R20.reuse, 0x1, P2 ;  /* 0x000000140b057211 */ /* 0x080fe200010f0eff */
[----:B----4-:R0:W-:Y:S01]  /*41c0*/  @P4 STG.E.U16 desc[UR6][R2.64], R23 ;  /* 0x0000001702004986 */ /* 0x0101e2000c101506 */
[----:B------:R-:W-:Y:S02]  /*41d0*/  ISETP.LT.AND P2, PT, R9, UR11, !P0 ;  /* 0x0000000b09007c0c */ /* 0x000fe4000c741270 */
[----:B------:R-:W-:Y:S01]  /*41e0*/  LEA.HI.X.SX32 R11, R15, R20, 0x1, P1 ;  /* 0x000000140f0b7211 */ /* 0x000fe200008f0eff */
[----:B------:R0:W-:Y:S01]  /*41f0*/  @P3 STG.E.U16 desc[UR6][R4.64], R17 ;  /* 0x0000001104003986 */ /* 0x0001e2000c101506 */
[----:B------:R-:W-:Y:S02]  /*4200*/  ISETP.LT.AND P1, PT, R13, UR11, !P0 ;  /* 0x0000000b0d007c0c */ /* 0x000fe4000c721270 */
[----:B------:R-:W-:-:S02]  /*4210*/  ISETP.LT.AND P0, PT, R0, UR11, !P0 ;  /* 0x0000000b00007c0c */ /* 0x000fc4000c701270 */
[----:B------:R-:W-:Y:S02]  /*4220*/  LEA.HI.X.SX32 R9, R14, R20, 0x1, P6 ;  /* 0x000000140e097211 */ /* 0x000fe400030f0eff */
[----:B------:R-:W-:Y:S02]  /*4230*/  PRMT R21, R21, 0x7632, R21 ;  /* 0x0000763215157816 */ /* 0x000fe40000000015 */
[----:B------:R-:W-:Y:S02]  /*4240*/  PRMT R0, R19, 0x7632, R0 ;  /* 0x0000763213007816 */ /* 0x000fe40000000000 */
[C---:B------:R-:W-:Y:S01]  /*4250*/  LEA R12, P6, R16.reuse, R18, 0x1 ;  /* 0x00000012100c7211 */ /* 0x040fe200078c08ff */
[----:B------:R0:W-:Y:S03]  /*4260*/  @P2 STG.E.U16 desc[UR6][R8.64], R21 ;  /* 0x0000001508002986 */ /* 0x0001e6000c101506 */
[----:B------:R-:W-:Y:S01]  /*4270*/  LEA.HI.X.SX32 R13, R16, R20, 0x1, P6 ;  /* 0x00000014100d7211 */ /* 0x000fe200030f0eff */
[----:B------:R0:W-:Y:S01]  /*4280*/  @P1 STG.E.U16 desc[UR6][R10.64], R0 ;  /* 0x000000000a001986 */ /* 0x0001e2000c101506 */
[----:B------:R-:W-:Y:S07]  /*4290*/  @!P0 EXIT ;  /* 0x000000000000894d */ /* 0x000fee0003800000 */
[----:B0-----:R-:W-:-:S05]  /*42a0*/  PRMT R6, R23, 0x7632, R6 ;  /* 0x0000763217067816 */ /* 0x001fca0000000006 */
[----:B------:R-:W-:Y:S01]  /*42b0*/  STG.E.U16 desc[UR6][R12.64], R6 ;  /* 0x000000060c007986 */ /* 0x000fe2000c101506 */
[----:B------:R-:W-:Y:S05]  /*42c0*/  EXIT ;  /* 0x000000000000794d */ /* 0x000fea0003800000 */
.L_x_2:
[----:B------:R-:W-:-:S00]  /*42d0*/  BRA `(.L_x_2) ;  /* 0xfffffffc00fc7947 */ /* 0x000fc0000383ffff */
[----:B------:R-:W-:-:S00]  /*42e0*/  NOP ;  /* 0x0000000000007918 */ /* 0x000fc00000000000 */
        /* <DEDUP_REMOVED lines=9> */
.L_x_3:


//--------------------- .nv.shared.matmul_kernel  --------------------------
	.section	.nv.shared.matmul_kernel,"aw",@nobits
	.sectionflags	@""
	.align	16
	.zero		1024


//--------------------- .nv.shared.reserved.0     --------------------------
	.section	.nv.shared.reserved.0,"aw",@nobits
	.weak		__nv_reservedSMEM_offset_0_alias
	.size		__nv_reservedSMEM_offset_0_alias, 0, 64
	.other		__nv_reservedSMEM_offset_0_alias,@"STO_CUDA_RESERVED_SHARED STV_DEFAULT"
__nv_reservedSMEM_offset_0_alias:
	.zero		0
	.zero		64


//--------------------- .nv.constant0.matmul_kernel --------------------------
	.section	.nv.constant0.matmul_kernel,"a",@progbits
	.sectionflags	@""
	.align	4
.nv.constant0.matmul_kernel:
	.zero		976


//--------------------- SYMBOLS --------------------------

	.type		.nv.reservedSmem.offset0,@object
	.size		.nv.reservedSmem.offset0,0x4
	.type		.nv.reservedSmem.cap,@object
	.size		.nv.reservedSmem.cap,0x4
